def attn_fwd(
    Q,
    K,
    V,
    Out,
    Lse,
    sm_scale,
    stride_qz,
    stride_qh,
    stride_qm,
    stride_qk,
    stride_kz,
    stride_kh,
    stride_kn,
    stride_kk,
    stride_vz,
    stride_vh,
    stride_vn,
    stride_vk,
    stride_oz,
    stride_oh,
    stride_om,
    stride_ok,
    seqlen_q,
    seqlen_k,
    BLOCK_M: tl.constexpr,
    BLOCK_N: tl.constexpr,
    HEAD_DIM: tl.constexpr,
    CAUSAL: tl.constexpr,
):
    start_m = tl.program_id(0)
    off_hz = tl.program_id(1)
    q_off = off_hz * stride_qh
    k_off = off_hz * stride_kh
    v_off = off_hz * stride_vh
    offs_m = start_m * BLOCK_M + tl.arange(0, BLOCK_M)
    offs_d = tl.arange(0, HEAD_DIM)
    offs_n = tl.arange(0, BLOCK_N)
    q_ptrs = Q + q_off + offs_m[:, None] * stride_qm + offs_d[None, :] * stride_qk
    k_ptrs = K + k_off + offs_d[:, None] * stride_kk + offs_n[None, :] * stride_kn
    v_ptrs = V + v_off + offs_n[:, None] * stride_vn + offs_d[None, :] * stride_vk
    m_i = tl.full([BLOCK_M], float("-inf"), dtype=tl.float32)
    l_i = tl.zeros([BLOCK_M], dtype=tl.float32) + 1.0
    acc = tl.zeros([BLOCK_M, HEAD_DIM], dtype=tl.float32)
    q = tl.load(q_ptrs)
    acc, l_i, m_i = _attn_fwd_inner(
        acc,
        l_i,
        m_i,
        q,
        k_ptrs,
        v_ptrs,
        sm_scale,
        stride_kn,
        stride_vn,
        start_m,
        seqlen_k,
        BLOCK_M,
        BLOCK_N,
        HEAD_DIM,
        CAUSAL,
    )
    acc = acc / l_i[:, None]
    lse = m_i + tl.math.log2(l_i) / 1.4426950408889634
    o_ptrs = (
        Out
        + off_hz * stride_oh
        + offs_m[:, None] * stride_om
        + offs_d[None, :] * stride_ok
    )
    tl.store(o_ptrs, acc.to(Out.dtype.element_ty))
    tl.store(Lse + off_hz * seqlen_q + offs_m, lse)

# config = {"BLOCK_M": 64, "BLOCK_N": 128, "HEAD_DIM": 128, "arch": "sm_90", "causal": true, "dtype": "bf16", "num_stages": 2, "num_warps": 8}
# arch = sm_90


// ===== COMPILED SASS (sm_90a) =====

	.target	sm_90a

	.elftype	@"ET_EXEC"


//--------------------- .note.nv.tkinfo           --------------------------
	.section	.note.nv.tkinfo,"",@"SHT_NOTE"
	.sectionflags	@"SHF_NOTE_NV_TKINFO"
	.tkinfo
        /*0018*/ 	.word	0x00000002
        /*0030*/ 	.string	""
        /*0030*/ 	.string	"ptxas"
        /*0030*/ 	.string	"Cuda compilation tools, release 13.0, V13.0.88"
        /*0030*/ 	.string	"Build cuda_13.0.r13.0/compiler.36424714_0"
        /*0030*/ 	.string	"-v  -suppress-debug-info  -lineinfo  -arch sm_90a "



//--------------------- .note.nv.cuinfo           --------------------------
	.section	.note.nv.cuinfo,"",@"SHT_NOTE"
	.sectionflags	@"SHF_NOTE_NV_CUINFO"
        /*0018*/ 	.short	0x0002
        /*001a*/ 	.short	0x005a
        /*001c*/ 	.short	0x0082
	.zero		2


//--------------------- .nv.info                  --------------------------
	.section	.nv.info,"",@"SHT_CUDA_INFO"
	.align	4


	//----- nvinfo : EIATTR_REGCOUNT
	.align		4
        /*0000*/ 	.byte	0x04, 0x2f
        /*0002*/ 	.short	(.L_2 - .L_1)
	.align		4
.L_1:
        /*0004*/ 	.word	index@(attn_fwd)
        /*0008*/ 	.word	0x000000ff


	//----- nvinfo : EIATTR_FRAME_SIZE
	.align		4
.L_2:
        /*000c*/ 	.byte	0x04, 0x11
        /*000e*/ 	.short	(.L_4 - .L_3)
	.align		4
.L_3:
        /*0010*/ 	.word	index@(attn_fwd)
        /*0014*/ 	.word	0x000002d8


	//----- nvinfo : EIATTR_MIN_STACK_SIZE
	.align		4
.L_4:
        /*0018*/ 	.byte	0x04, 0x12
        /*001a*/ 	.short	(.L_6 - .L_5)
	.align		4
.L_5:
        /*001c*/ 	.word	index@(attn_fwd)
        /*0020*/ 	.word	0x000002d8
.L_6:


//--------------------- .nv.compat                --------------------------
	.section	.nv.compat,"",@"SHT_CUDA_COMPAT_INFO"
	.align	4
        /*0000*/ 	.byte	0x02, 0x09, 0x01, 0x00, 0x02, 0x02, 0x04, 0x00, 0x02, 0x05, 0x05, 0x00, 0x03, 0x07, 0x01, 0x01
        /*0010*/ 	.byte	0x02, 0x03, 0x00, 0x00, 0x02, 0x06, 0x01, 0x00, 0x04, 0x0b, 0x08, 0x00, 0x00, 0x00, 0x00, 0x00
        /*0020*/ 	.byte	0x00, 0x00, 0x00, 0x00


//--------------------- .nv.info.attn_fwd         --------------------------
	.section	.nv.info.attn_fwd,"",@"SHT_CUDA_INFO"
	.sectionflags	@""
	.align	4


	//----- nvinfo : EIATTR_CUDA_API_VERSION
	.align		4
        /*0000*/ 	.byte	0x04, 0x37
        /*0002*/ 	.short	(.L_8 - .L_7)
.L_7:
        /*0004*/ 	.word	0x00000082


	//----- nvinfo : EIATTR_KPARAM_INFO
	.align		4
.L_8:
        /*0008*/ 	.byte	0x04, 0x17
        /*000a*/ 	.short	(.L_10 - .L_9)
.L_9:
        /*000c*/ 	.word	0x00000000
        /*0010*/ 	.short	0x0019
        /*0012*/ 	.short	0x0080
        /*0014*/ 	.byte	0x00, 0xf4, 0x21, 0x00


	//----- nvinfo : EIATTR_KPARAM_INFO
	.align		4
.L_10:
        /*0018*/ 	.byte	0x04, 0x17
        /*001a*/ 	.short	(.L_12 - .L_11)
.L_11:
        /*001c*/ 	.word	0x00000000
        /*0020*/ 	.short	0x0018
        /*0022*/ 	.short	0x0078
        /*0024*/ 	.byte	0x00, 0xf4, 0x21, 0x00


	//----- nvinfo : EIATTR_KPARAM_INFO
	.align		4
.L_12:
        /*0028*/ 	.byte	0x04, 0x17
        /*002a*/ 	.short	(.L_14 - .L_13)
.L_13:
        /*002c*/ 	.word	0x00000000
        /*0030*/ 	.short	0x0017
        /*0032*/ 	.short	0x0070
        /*0034*/ 	.byte	0x00, 0xf0, 0x11, 0x00


	//----- nvinfo : EIATTR_KPARAM_INFO
	.align		4
.L_14:
        /*0038*/ 	.byte	0x04, 0x17
        /*003a*/ 	.short	(.L_16 - .L_15)
.L_15:
        /*003c*/ 	.word	0x00000000
        /*0040*/ 	.short	0x0016
        /*0042*/ 	.short	0x006c
        /*0044*/ 	.byte	0x00, 0xf0, 0x11, 0x00


	//----- nvinfo : EIATTR_KPARAM_INFO
	.align		4
.L_16:
        /*0048*/ 	.byte	0x04, 0x17
        /*004a*/ 	.short	(.L_18 - .L_17)
.L_17:
        /*004c*/ 	.word	0x00000000
        /*0050*/ 	.short	0x0015
        /*0052*/ 	.short	0x0068
        /*0054*/ 	.byte	0x00, 0xf0, 0x11, 0x00


	//----- nvinfo : EIATTR_KPARAM_INFO
	.align		4
.L_18:
        /*0058*/ 	.byte	0x04, 0x17
        /*005a*/ 	.short	(.L_20 - .L_19)
.L_19:
        /*005c*/ 	.word	0x00000000
        /*0060*/ 	.short	0x0014
        /*0062*/ 	.short	0x0064
        /*0064*/ 	.byte	0x00, 0xf0, 0x11, 0x00


	//----- nvinfo : EIATTR_KPARAM_INFO
	.align		4
.L_20:
        /*0068*/ 	.byte	0x04, 0x17
        /*006a*/ 	.short	(.L_22 - .L_21)
.L_21:
        /*006c*/ 	.word	0x00000000
        /*0070*/ 	.short	0x0013
        /*0072*/ 	.short	0x0060
        /*0074*/ 	.byte	0x00, 0xf0, 0x11, 0x00


	//----- nvinfo : EIATTR_KPARAM_INFO
	.align		4
.L_22:
        /*0078*/ 	.byte	0x04, 0x17
        /*007a*/ 	.short	(.L_24 - .L_23)
.L_23:
        /*007c*/ 	.word	0x00000000
        /*0080*/ 	.short	0x0012
        /*0082*/ 	.short	0x005c
        /*0084*/ 	.byte	0x00, 0xf0, 0x11, 0x00


	//----- nvinfo : EIATTR_KPARAM_INFO
	.align		4
.L_24:
        /*0088*/ 	.byte	0x04, 0x17
        /*008a*/ 	.short	(.L_26 - .L_25)
.L_25:
        /*008c*/ 	.word	0x00000000
        /*0090*/ 	.short	0x0011
        /*0092*/ 	.short	0x0058
        /*0094*/ 	.byte	0x00, 0xf0, 0x11, 0x00


	//----- nvinfo : EIATTR_KPARAM_INFO
	.align		4
.L_26:
        /*0098*/ 	.byte	0x04, 0x17
        /*009a*/ 	.short	(.L_28 - .L_27)
.L_27:
        /*009c*/ 	.word	0x00000000
        /*00a0*/ 	.short	0x0010
        /*00a2*/ 	.short	0x0054
        /*00a4*/ 	.byte	0x00, 0xf0, 0x11, 0x00


	//----- nvinfo : EIATTR_KPARAM_INFO
	.align		4
.L_28:
        /*00a8*/ 	.byte	0x04, 0x17
        /*00aa*/ 	.short	(.L_30 - .L_29)
.L_29:
        /*00ac*/ 	.word	0x00000000
        /*00b0*/ 	.short	0x000f
        /*00b2*/ 	.short	0x0050
        /*00b4*/ 	.byte	0x00, 0xf0, 0x11, 0x00


	//----- nvinfo : EIATTR_KPARAM_INFO
	.align		4
.L_30:
        /*00b8*/ 	.byte	0x04, 0x17
        /*00ba*/ 	.short	(.L_32 - .L_31)
.L_31:
        /*00bc*/ 	.word	0x00000000
        /*00c0*/ 	.short	0x000e
        /*00c2*/ 	.short	0x004c
        /*00c4*/ 	.byte	0x00, 0xf0, 0x11, 0x00


	//----- nvinfo : EIATTR_KPARAM_INFO
	.align		4
.L_32:
        /*00c8*/ 	.byte	0x04, 0x17
        /*00ca*/ 	.short	(.L_34 - .L_33)
.L_33:
        /*00cc*/ 	.word	0x00000000
        /*00d0*/ 	.short	0x000d
        /*00d2*/ 	.short	0x0048
        /*00d4*/ 	.byte	0x00, 0xf0, 0x11, 0x00


	//----- nvinfo : EIATTR_KPARAM_INFO
	.align		4
.L_34:
        /*00d8*/ 	.byte	0x04, 0x17
        /*00da*/ 	.short	(.L_36 - .L_35)
.L_35:
        /*00dc*/ 	.word	0x00000000
        /*00e0*/ 	.short	0x000c
        /*00e2*/ 	.short	0x0044
        /*00e4*/ 	.byte	0x00, 0xf0, 0x11, 0x00


	//----- nvinfo : EIATTR_KPARAM_INFO
	.align		4
.L_36:
        /*00e8*/ 	.byte	0x04, 0x17
        /*00ea*/ 	.short	(.L_38 - .L_37)
.L_37:
        /*00ec*/ 	.word	0x00000000
        /*00f0*/ 	.short	0x000b
        /*00f2*/ 	.short	0x0040
        /*00f4*/ 	.byte	0x00, 0xf0, 0x11, 0x00


	//----- nvinfo : EIATTR_KPARAM_INFO
	.align		4
.L_38:
        /*00f8*/ 	.byte	0x04, 0x17
        /*00fa*/ 	.short	(.L_40 - .L_39)
.L_39:
        /*00fc*/ 	.word	0x00000000
        /*0100*/ 	.short	0x000a
        /*0102*/ 	.short	0x003c
        /*0104*/ 	.byte	0x00, 0xf0, 0x11, 0x00


	//----- nvinfo : EIATTR_KPARAM_INFO
	.align		4
.L_40:
        /*0108*/ 	.byte	0x04, 0x17
        /*010a*/ 	.short	(.L_42 - .L_41)
.L_41:
        /*010c*/ 	.word	0x00000000
        /*0110*/ 	.short	0x0009
        /*0112*/ 	.short	0x0038
        /*0114*/ 	.byte	0x00, 0xf0, 0x11, 0x00


	//----- nvinfo : EIATTR_KPARAM_INFO
	.align		4
.L_42:
        /*0118*/ 	.byte	0x04, 0x17
        /*011a*/ 	.short	(.L_44 - .L_43)
.L_43:
        /*011c*/ 	.word	0x00000000
        /*0120*/ 	.short	0x0008
        /*0122*/ 	.short	0x0034
        /*0124*/ 	.byte	0x00, 0xf0, 0x11, 0x00


	//----- nvinfo : EIATTR_KPARAM_INFO
	.align		4
.L_44:
        /*0128*/ 	.byte	0x04, 0x17
        /*012a*/ 	.short	(.L_46 - .L_45)
.L_45:
        /*012c*/ 	.word	0x00000000
        /*0130*/ 	.short	0x0007
        /*0132*/ 	.short	0x0030
        /*0134*/ 	.byte	0x00, 0xf0, 0x11, 0x00


	//----- nvinfo : EIATTR_KPARAM_INFO
	.align		4
.L_46:
        /*0138*/ 	.byte	0x04, 0x17
        /*013a*/ 	.short	(.L_48 - .L_47)
.L_47:
        /*013c*/ 	.word	0x00000000
        /*0140*/ 	.short	0x0006
        /*0142*/ 	.short	0x002c
        /*0144*/ 	.byte	0x00, 0xf0, 0x11, 0x00


	//----- nvinfo : EIATTR_KPARAM_INFO
	.align		4
.L_48:
        /*0148*/ 	.byte	0x04, 0x17
        /*014a*/ 	.short	(.L_50 - .L_49)
.L_49:
        /*014c*/ 	.word	0x00000000
        /*0150*/ 	.short	0x0005
        /*0152*/ 	.short	0x0028
        /*0154*/ 	.byte	0x00, 0xf0, 0x11, 0x00


	//----- nvinfo : EIATTR_KPARAM_INFO
	.align		4
.L_50:
        /*0158*/ 	.byte	0x04, 0x17
        /*015a*/ 	.short	(.L_52 - .L_51)
.L_51:
        /*015c*/ 	.word	0x00000000
        /*0160*/ 	.short	0x0004
        /*0162*/ 	.short	0x0020
        /*0164*/ 	.byte	0x00, 0xf4, 0x21, 0x00


	//----- nvinfo : EIATTR_KPARAM_INFO
	.align		4
.L_52:
        /*0168*/ 	.byte	0x04, 0x17
        /*016a*/ 	.short	(.L_54 - .L_53)
.L_53:
        /*016c*/ 	.word	0x00000000
        /*0170*/ 	.short	0x0003
        /*0172*/ 	.short	0x0018
        /*0174*/ 	.byte	0x00, 0xf4, 0x21, 0x00


	//----- nvinfo : EIATTR_KPARAM_INFO
	.align		4
.L_54:
        /*0178*/ 	.byte	0x04, 0x17
        /*017a*/ 	.short	(.L_56 - .L_55)
.L_55:
        /*017c*/ 	.word	0x00000000
        /*0180*/ 	.short	0x0002
        /*0182*/ 	.short	0x0010
        /*0184*/ 	.byte	0x00, 0xf4, 0x21, 0x00


	//----- nvinfo : EIATTR_KPARAM_INFO
	.align		4
.L_56:
        /*0188*/ 	.byte	0x04, 0x17
        /*018a*/ 	.short	(.L_58 - .L_57)
.L_57:
        /*018c*/ 	.word	0x00000000
        /*0190*/ 	.short	0x0001
        /*0192*/ 	.short	0x0008
        /*0194*/ 	.byte	0x00, 0xf4, 0x21, 0x00


	//----- nvinfo : EIATTR_KPARAM_INFO
	.align		4
.L_58:
        /*0198*/ 	.byte	0x04, 0x17
        /*019a*/ 	.short	(.L_60 - .L_59)
.L_59:
        /*019c*/ 	.word	0x00000000
        /*01a0*/ 	.short	0x0000
        /*01a2*/ 	.short	0x0000
        /*01a4*/ 	.byte	0x00, 0xf4, 0x21, 0x00


	//----- nvinfo : EIATTR_SPARSE_MMA_MASK
	.align		4
.L_60:
        /*01a8*/ 	.byte	0x03, 0x50
        /*01aa*/ 	.short	0x0000


	//----- nvinfo : EIATTR_MAXREG_COUNT
	.align		4
        /*01ac*/ 	.byte	0x03, 0x1b
        /*01ae*/ 	.short	0x00ff


	//----- nvinfo : EIATTR_NUM_BARRIERS
	.align		4
        /*01b0*/ 	.byte	0x02, 0x4c
        /*01b2*/ 	.byte	0x01
	.zero		1


	//----- nvinfo : EIATTR_ANNOTATIONS
	.align		4
        /*01b4*/ 	.byte	0x04, 0x55
        /*01b6*/ 	.short	(.L_62 - .L_61)


	//   ....[0]....
.L_61:
        /*01b8*/ 	.word	0x00000001
        /*01bc*/ 	.byte	0x70, 0x10, 0x00, 0x00, 0x01, 0x00, 0x00, 0x00, 0xd0, 0x10, 0x00, 0x00, 0x01, 0x00, 0x00, 0x00
        /* <DEDUP_REMOVED lines=89> */
        /*075c*/ 	.byte	0x10, 0x58, 0x00, 0x00, 0x01, 0x00, 0x00, 0x00, 0x50, 0x58, 0x00, 0x00


	//----- nvinfo : EIATTR_MERCURY_ISA_VERSION
	.align		4
.L_62:
        /*0768*/ 	.byte	0x03, 0x5f
        /*076a*/ 	.short	0x0101


	//----- nvinfo : EIATTR_COOP_GROUP_MASK_REGIDS
	.align		4
        /*076c*/ 	.byte	0x04, 0x29
        /*076e*/ 	.short	(.L_64 - .L_63)


	//   ....[0]....
.L_63:
        /*0770*/ 	.word	0xffffffff


	//   ....[1]....
        /*0774*/ 	.word	0xffffffff


	//   ....[2]....
        /*0778*/ 	.word	0xffffffff


	//   ....[3]....
        /*077c*/ 	.word	0xffffffff


	//   ....[4]....
        /*0780*/ 	.word	0xffffffff


	//   ....[5]....
        /*0784*/ 	.word	0xffffffff


	//   ....[6]....
        /*0788*/ 	.word	0xffffffff


	//   ....[7]....
        /*078c*/ 	.word	0xffffffff


	//----- nvinfo : EIATTR_COOP_GROUP_INSTR_OFFSETS
	.align		4
.L_64:
        /*0790*/ 	.byte	0x04, 0x28
        /*0792*/ 	.short	(.L_66 - .L_65)


	//   ....[0]....
.L_65:
        /*0794*/ 	.word	0x00006010


	//   ....[1]....
        /*0798*/ 	.word	0x000060b0


	//   ....[2]....
        /*079c*/ 	.word	0x00006780


	//   ....[3]....
        /*07a0*/ 	.word	0x000067d0


	//   ....[4]....
        /*07a4*/ 	.word	0x00007f70


	//   ....[5]....
        /*07a8*/ 	.word	0x00007f90


	//   ....[6]....
        /*07ac*/ 	.word	0x00007fc0


	//   ....[7]....
        /*07b0*/ 	.word	0x00007ff0


	//----- nvinfo : EIATTR_EXIT_INSTR_OFFSETS
	.align		4
.L_66:
        /*07b4*/ 	.byte	0x04, 0x1c
        /*07b6*/ 	.short	(.L_68 - .L_67)


	//   ....[0]....
.L_67:
        /*07b8*/ 	.word	0x00009be0


	//   ....[1]....
        /*07bc*/ 	.word	0x00009c10


	//----- nvinfo : EIATTR_REQNTID
	.align		4
.L_68:
        /*07c0*/ 	.byte	0x04, 0x10
        /*07c2*/ 	.short	(.L_70 - .L_69)
.L_69:
        /*07c4*/ 	.word	0x00000100
        /*07c8*/ 	.word	0x00000001
        /*07cc*/ 	.word	0x00000001


	//----- nvinfo : EIATTR_CBANK_PARAM_SIZE
	.align		4
.L_70:
        /*07d0*/ 	.byte	0x03, 0x19
        /*07d2*/ 	.short	0x0088


	//----- nvinfo : EIATTR_PARAM_CBANK
	.align		4
        /*07d4*/ 	.byte	0x04, 0x0a
        /*07d6*/ 	.short	(.L_72 - .L_71)
	.align		4
.L_71:
        /*07d8*/ 	.word	index@(.nv.constant0.attn_fwd)
        /*07dc*/ 	.short	0x0210
        /*07de*/ 	.short	0x0088


	//----- nvinfo : EIATTR_SW_WAR
	.align		4
.L_72:
        /*07e0*/ 	.byte	0x04, 0x36
        /*07e2*/ 	.short	(.L_74 - .L_73)
.L_73:
        /*07e4*/ 	.word	0x00000008
.L_74:


//--------------------- .nv.callgraph             --------------------------
	.section	.nv.callgraph,"",@"SHT_CUDA_CALLGRAPH"
	.align	4
	.sectionentsize	8
	.align		4
        /*0000*/ 	.word	0x00000000
	.align		4
        /*0004*/ 	.word	0xffffffff
	.align		4
        /*0008*/ 	.word	0x00000000
	.align		4
        /*000c*/ 	.word	0xfffffffe
	.align		4
        /*0010*/ 	.word	0x00000000
	.align		4
        /*0014*/ 	.word	0xfffffffd
	.align		4
        /*0018*/ 	.word	0x00000000
	.align		4
        /*001c*/ 	.word	0xfffffffc


//--------------------- .nv.constant4             --------------------------
	.section	.nv.constant4,"a",@progbits
	.align	8
	.align		8
.nv.constant4:
        /*0000*/ 	.dword	_$_str


//--------------------- .text.attn_fwd            --------------------------
	.section	.text.attn_fwd,"ax",@progbits
	.align	128
        .global         attn_fwd
        .type           attn_fwd,@function
        .size           attn_fwd,(.L_x_3 - attn_fwd)
        .other          attn_fwd,@"STO_CUDA_ENTRY STV_DEFAULT"
attn_fwd:
.text.attn_fwd:
[----:B------:R-:W0:Y:S01]  /*0000*/  LDC R1, c[0x0][0x28] ;  /* 0x00000a00ff017b82 */ /* 0x000e220000000800 */
[----:B------:R-:W1:Y:S07]  /*0010*/  S2R R4, SR_CTAID.X ;  /* 0x0000000000047919 */ /* 0x000e6e0000002500 */
[----:B------:R-:W2:Y:S01]  /*0020*/  S2UR UR6, SR_CTAID.Y ;  /* 0x00000000000679c3 */ /* 0x000ea20000002600 */
[----:B------:R-:W-:Y:S01]  /*0030*/  ULDC.64 UR4, c[0x0][0x240] ;  /* 0x0000900000047ab9 */ /* 0x000fe20000000a00 */
[----:B------:R-:W-:Y:S01]  /*0040*/  ULDC.64 UR60, c[0x0][0x208] ;  /* 0x00008200003c7ab9 */ /* 0x000fe20000000a00 */
[----:B------:R-:W3:Y:S01]  /*0050*/  S2R R121, SR_TID.X ;  /* 0x0000000000797919 */ /* 0x000ee20000002100 */
[----:B0-----:R-:W-:-:S04]  /*0060*/  VIADD R1, R1, 0xfffffd28 ;  /* 0xfffffd2801017836 */ /* 0x001fc80000000000 */
[----:B------:R-:W0:Y:S08]  /*0070*/  LDC R21, c[0x0][0x248] ;  /* 0x00009200ff157b82 */ /* 0x000e300000000800 */
[----:B------:R-:W4:Y:S01]  /*0080*/  LDC.64 R48, c[0x0][0x210] ;  /* 0x00008400ff307b82 */ /* 0x000f220000000a00 */
[----:B--2---:R-:W-:-:S04]  /*0090*/  UIMAD UR4, UR6, UR4, URZ ;  /* 0x00000004060472a4 */ /* 0x004fc8000f8e023f */
[----:B------:R-:W-:Y:S01]  /*00a0*/  USHF.L.U32 UR6, UR4, 0x1, URZ ;  /* 0x0000000104067899 */ /* 0x000fe2000800063f */
[----:B-1----:R-:W-:Y:S01]  /*00b0*/  IMAD.SHL.U32 R4, R4, 0x40, RZ ;  /* 0x0000004004047824 */ /* 0x002fe200078e00ff */
[----:B---3--:R-:W-:-:S04]  /*00c0*/  SHF.R.U32.HI R2, RZ, 0x6, R121 ;  /* 0x00000006ff027819 */ /* 0x008fc80000011679 */
[----:B------:R-:W-:Y:S02]  /*00d0*/  LOP3.LUT R0, R4, 0x3f, R121, 0xf8, !PT ;  /* 0x0000003f04007812 */ /* 0x000fe400078ef879 */
[----:B------:R-:W-:-:S03]  /*00e0*/  SGXT.U32 R2, R2, 0x2 ;  /* 0x000000020202781a */ /* 0x000fc60000000000 */
[----:B------:R-:W-:Y:S01]  /*00f0*/  IMAD R0, R0, UR5, RZ ;  /* 0x0000000500007c24 */ /* 0x000fe2000f8e02ff */
[----:B------:R-:W-:Y:S01]  /*0100*/  UIMAD.WIDE UR4, UR4, 0x2, URZ ;  /* 0x00000002040478a5 */ /* 0x000fe2000f8e023f */
[----:B0-----:R-:W-:Y:S02]  /*0110*/  IMAD R5, R2, R21, RZ ;  /* 0x0000001502057224 */ /* 0x001fe400078e02ff */
[C---:B------:R-:W-:Y:S02]  /*0120*/  IMAD.SHL.U32 R3, R0.reuse, 0x2, RZ ;  /* 0x0000000200037824 */ /* 0x040fe400078e00ff */
[----:B------:R-:W-:-:S03]  /*0130*/  IMAD.HI R0, R0, 0x2, RZ ;  /* 0x0000000200007827 */ /* 0x000fc600078e02ff */
[----:B----4-:R-:W-:Y:S01]  /*0140*/  IADD3 R47, P0, P1, R3, UR6, R48 ;  /* 0x00000006032f7c10 */ /* 0x010fe2000f91e030 */
[----:B------:R-:W-:-:S03]  /*0150*/  IMAD R7, R21, 0x4, R5 ;  /* 0x0000000415077824 */ /* 0x000fc600078e0205 */
[----:B------:R-:W-:Y:S01]  /*0160*/  IADD3.X R49, R0, UR5, R49, P0, P1 ;  /* 0x0000000500317c10 */ /* 0x000fe200087e2431 */
[----:B------:R-:W-:Y:S01]  /*0170*/  IMAD R9, R21, 0x4, R7 ;  /* 0x0000000415097824 */ /* 0x000fe200078e0207 */
[----:B------:R-:W-:-:S03]  /*0180*/  LEA R2, P0, R5, R47, 0x1 ;  /* 0x0000002f05027211 */ /* 0x000fc600078008ff */
[----:B------:R-:W-:Y:S01]  /*0190*/  IMAD R0, R21, 0x4, R9 ;  /* 0x0000000415007824 */ /* 0x000fe200078e0209 */
[----:B------:R-:W-:Y:S02]  /*01a0*/  LEA.HI.X.SX32 R3, R5, R49, 0x1, P0 ;  /* 0x0000003105037211 */ /* 0x000fe400000f0eff */
[-C--:B------:R-:W-:Y:S01]  /*01b0*/  LEA R6, P0, R7, R47.reuse, 0x1 ;  /* 0x0000002f07067211 */ /* 0x080fe200078008ff */
[----:B------:R-:W-:Y:S01]  /*01c0*/  IMAD R5, R21, 0x4, R0 ;  /* 0x0000000415057824 */ /* 0x000fe200078e0200 */
[----:B------:R-:W-:Y:S01]  /*01d0*/  LEA R8, P1, R9, R47, 0x1 ;  /* 0x0000002f09087211 */ /* 0x000fe200078208ff */
[----:B------:R0:W2:Y:S01]  /*01e0*/  LDG.E.U16 R22, desc[UR60][R2.64] ;  /* 0x0000003c02167981 */ /* 0x0000a2000c1e1500 */
[----:B------:R-:W-:Y:S02]  /*01f0*/  LEA.HI.X.SX32 R7, R7, R49, 0x1, P0 ;  /* 0x0000003107077211 */ /* 0x000fe400000f0eff */
[C---:B------:R-:W-:Y:S02]  /*0200*/  LEA R10, P0, R0.reuse, R47, 0x1 ;  /* 0x0000002f000a7211 */ /* 0x040fe400078008ff */
[-C--:B------:R-:W-:Y:S01]  /*0210*/  LEA.HI.X.SX32 R9, R9, R49.reuse, 0x1, P1 ;  /* 0x0000003109097211 */ /* 0x080fe200008f0eff */
[----:B------:R-:W3:Y:S01]  /*0220*/  LDG.E.U16 R23, desc[UR60][R6.64] ;  /* 0x0000003c06177981 */ /* 0x000ee2000c1e1500 */
[----:B------:R-:W-:Y:S01]  /*0230*/  LEA.HI.X.SX32 R11, R0, R49, 0x1, P0 ;  /* 0x00000031000b7211 */ /* 0x000fe200000f0eff */
[----:B------:R-:W-:Y:S01]  /*0240*/  IMAD R0, R21, 0x4, R5 ;  /* 0x0000000415007824 */ /* 0x000fe200078e0205 */
[C---:B------:R-:W-:Y:S01]  /*0250*/  LEA R12, P0, R5.reuse, R47, 0x1 ;  /* 0x0000002f050c7211 */ /* 0x040fe200078008ff */
[----:B------:R1:W4:Y:S03]  /*0260*/  LDG.E.U16 R24, desc[UR60][R8.64] ;  /* 0x0000003c08187981 */ /* 0x000326000c1e1500 */
[----:B------:R-:W-:Y:S01]  /*0270*/  LEA.HI.X.SX32 R13, R5, R49, 0x1, P0 ;  /* 0x00000031050d7211 */ /* 0x000fe200000f0eff */
[C---:B------:R-:W-:Y:S01]  /*0280*/  IMAD R5, R21.reuse, 0x4, R0 ;  /* 0x0000000415057824 */ /* 0x040fe200078e0200 */
[C---:B0-----:R-:W-:Y:S01]  /*0290*/  LEA R2, P0, R0.reuse, R47, 0x1 ;  /* 0x0000002f00027211 */ /* 0x041fe200078008ff */
[----:B------:R0:W5:Y:S02]  /*02a0*/  LDG.E.U16 R25, desc[UR60][R10.64] ;  /* 0x0000003c0a197981 */ /* 0x000164000c1e1500 */
[----:B------:R-:W-:Y:S01]  /*02b0*/  IMAD R16, R21, 0x4, R5 ;  /* 0x0000000415107824 */ /* 0x000fe200078e0205 */
[----:B------:R-:W-:Y:S01]  /*02c0*/  LEA.HI.X.SX32 R3, R0, R49, 0x1, P0 ;  /* 0x0000003100037211 */ /* 0x000fe200000f0eff */
[----:B------:R0:W3:Y:S01]  /*02d0*/  LDG.E.U16 R26, desc[UR60][R12.64] ;  /* 0x0000003c0c1a7981 */ /* 0x0000e2000c1e1500 */
[-C--:B------:R-:W-:Y:S01]  /*02e0*/  LEA R14, P1, R5, R47.reuse, 0x1 ;  /* 0x0000002f050e7211 */ /* 0x080fe200078208ff */
[----:B------:R-:W-:Y:S01]  /*02f0*/  IMAD R0, R21, 0x4, R16 ;  /* 0x0000000415007824 */ /* 0x000fe200078e0210 */
[----:B-1----:R-:W-:Y:S01]  /*0300*/  LEA R8, P0, R16, R47, 0x1 ;  /* 0x0000002f10087211 */ /* 0x002fe200078008ff */
[----:B------:R1:W5:Y:S01]  /*0310*/  LDG.E.U16 R27, desc[UR60][R2.64] ;  /* 0x0000003c021b7981 */ /* 0x000362000c1e1500 */
[----:B------:R-:W-:-:S02]  /*0320*/  LEA.HI.X.SX32 R15, R5, R49, 0x1, P1 ;  /* 0x00000031050f7211 */ /* 0x000fc400008f0eff */
[----:B------:R-:W-:Y:S01]  /*0330*/  LEA.HI.X.SX32 R9, R16, R49, 0x1, P0 ;  /* 0x0000003110097211 */ /* 0x000fe200000f0eff */
[C---:B------:R-:W-:Y:S01]  /*0340*/  IMAD R5, R21.reuse, 0x4, R0 ;  /* 0x0000000415057824 */ /* 0x040fe200078e0200 */
[C---:B------:R-:W-:Y:S01]  /*0350*/  LEA R6, P0, R0.reuse, R47, 0x1 ;  /* 0x0000002f00067211 */ /* 0x040fe200078008ff */
[----:B------:R-:W5:Y:S03]  /*0360*/  LDG.E.U16 R28, desc[UR60][R14.64] ;  /* 0x0000003c0e1c7981 */ /* 0x000f66000c1e1500 */
[----:B------:R-:W-:Y:S01]  /*0370*/  LEA.HI.X.SX32 R7, R0, R49, 0x1, P0 ;  /* 0x0000003100077211 */ /* 0x000fe200000f0eff */
[----:B------:R-:W-:Y:S01]  /*0380*/  IMAD R0, R21, 0x4, R5 ;  /* 0x0000000415007824 */ /* 0x000fe200078e0205 */
[-C--:B0-----:R-:W-:Y:S01]  /*0390*/  LEA R10, P0, R5, R47.reuse, 0x1 ;  /* 0x0000002f050a7211 */ /* 0x081fe200078008ff */
[----:B------:R0:W5:Y:S02]  /*03a0*/  LDG.E.U16 R29, desc[UR60][R8.64] ;  /* 0x0000003c081d7981 */ /* 0x000164000c1e1500 */
[----:B------:R-:W-:Y:S01]  /*03b0*/  IMAD R16, R21, 0x4, R0 ;  /* 0x0000000415107824 */ /* 0x000fe200078e0200 */
[----:B------:R-:W-:Y:S01]  /*03c0*/  LEA R12, P1, R0, R47, 0x1 ;  /* 0x0000002f000c7211 */ /* 0x000fe200078208ff */
[----:B------:R0:W5:Y:S01]  /*03d0*/  LDG.E.U16 R30, desc[UR60][R6.64] ;  /* 0x0000003c061e7981 */ /* 0x000162000c1e1500 */
[----:B------:R-:W-:-:S02]  /*03e0*/  LEA.HI.X.SX32 R11, R5, R49, 0x1, P0 ;  /* 0x00000031050b7211 */ /* 0x000fc400000f0eff */
[----:B------:R-:W-:Y:S01]  /*03f0*/  LEA.HI.X.SX32 R13, R0, R49, 0x1, P1 ;  /* 0x00000031000d7211 */ /* 0x000fe200008f0eff */
[C---:B------:R-:W-:Y:S01]  /*0400*/  IMAD R0, R21.reuse, 0x4, R16 ;  /* 0x0000000415007824 */ /* 0x040fe200078e0210 */
[C---:B-1----:R-:W-:Y:S01]  /*0410*/  LEA R2, P0, R16.reuse, R47, 0x1 ;  /* 0x0000002f10027211 */ /* 0x042fe200078008ff */
[----:B------:R1:W5:Y:S03]  /*0420*/  LDG.E.U16 R31, desc[UR60][R10.64] ;  /* 0x0000003c0a1f7981 */ /* 0x000366000c1e1500 */
[----:B------:R-:W-:Y:S01]  /*0430*/  LEA.HI.X.SX32 R3, R16, R49, 0x1, P0 ;  /* 0x0000003110037211 */ /* 0x000fe200000f0eff */
[C---:B------:R-:W-:Y:S01]  /*0440*/  IMAD R5, R21.reuse, 0x4, R0 ;  /* 0x0000000415057824 */ /* 0x040fe200078e0200 */
[C---:B0-----:R-:W-:Y:S01]  /*0450*/  LEA R8, P0, R0.reuse, R47, 0x1 ;  /* 0x0000002f00087211 */ /* 0x041fe200078008ff */
[----:B------:R-:W5:Y:S03]  /*0460*/  LDG.E.U16 R32, desc[UR60][R12.64] ;  /* 0x0000003c0c207981 */ /* 0x000f66000c1e1500 */
[----:B------:R-:W-:Y:S01]  /*0470*/  LEA.HI.X.SX32 R9, R0, R49, 0x1, P0 ;  /* 0x0000003100097211 */ /* 0x000fe200000f0eff */
[----:B------:R-:W-:Y:S01]  /*0480*/  IMAD R0, R21, 0x4, R5 ;  /* 0x0000000415007824 */ /* 0x000fe200078e0205 */
[-C--:B------:R-:W-:Y:S01]  /*0490*/  LEA R6, P0, R5, R47.reuse, 0x1 ;  /* 0x0000002f05067211 */ /* 0x080fe200078008ff */
        /* <DEDUP_REMOVED lines=8> */
[----:B------:R1:W5:Y:S02]  /*0520*/  LDG.E.U16 R35, desc[UR60][R6.64] ;  /* 0x0000003c06237981 */ /* 0x000364000c1e1500 */
[C---:B------:R-:W-:Y:S01]  /*0530*/  IMAD R5, R21.reuse, 0x4, R0 ;  /* 0x0000000415057824 */ /* 0x040fe200078e0200 */
[----:B------:R-:W-:Y:S01]  /*0540*/  LEA.HI.X.SX32 R11, R16, R49, 0x1, P0 ;  /* 0x00000031100b7211 */ /* 0x000fe200000f0eff */
[----:B------:R1:W5:Y:S01]  /*0550*/  LDG.E.U16 R36, desc[UR60][R14.64] ;  /* 0x0000003c0e247981 */ /* 0x000362000c1e1500 */
[C---:B0-----:R-:W-:Y:S01]  /*0560*/  LEA R2, P0, R0.reuse, R47, 0x1 ;  /* 0x0000002f00027211 */ /* 0x041fe200078008ff */
[C---:B------:R-:W-:Y:S02]  /*0570*/  IMAD R12, R21.reuse, 0x4, R5 ;  /* 0x00000004150c7824 */ /* 0x040fe400078e0205 */
[----:B------:R0:W5:Y:S01]  /*0580*/  LDG.E.U16 R37, desc[UR60][R10.64] ;  /* 0x0000003c0a257981 */ /* 0x000162000c1e1500 */
[----:B------:R-:W-:Y:S01]  /*0590*/  LEA.HI.X.SX32 R3, R0, R49, 0x1, P0 ;  /* 0x0000003100037211 */ /* 0x000fe200000f0eff */
[----:B------:R-:W-:Y:S01]  /*05a0*/  IMAD R0, R21, 0x4, R12 ;  /* 0x0000000415007824 */ /* 0x000fe200078e020c */
[----:B------:R-:W-:-:S02]  /*05b0*/  LEA R8, P0, R5, R47, 0x1 ;  /* 0x0000002f05087211 */ /* 0x000fc400078008ff */
[C---:B-1----:R-:W-:Y:S01]  /*05c0*/  LEA R6, P1, R12.reuse, R47, 0x1 ;  /* 0x0000002f0c067211 */ /* 0x042fe200078208ff */
[----:B------:R-:W-:Y:S01]  /*05d0*/  IMAD R16, R21, 0x4, R0 ;  /* 0x0000000415107824 */ /* 0x000fe200078e0200 */
[-C--:B------:R-:W-:Y:S01]  /*05e0*/  LEA.HI.X.SX32 R9, R5, R49.reuse, 0x1, P0 ;  /* 0x0000003105097211 */ /* 0x080fe200000f0eff */
[----:B------:R1:W5:Y:S01]  /*05f0*/  LDG.E.U16 R38, desc[UR60][R2.64] ;  /* 0x0000003c02267981 */ /* 0x000362000c1e1500 */
[----:B------:R-:W-:Y:S01]  /*0600*/  LEA.HI.X.SX32 R7, R12, R49, 0x1, P1 ;  /* 0x000000310c077211 */ /* 0x000fe200008f0eff */
[C---:B------:R-:W-:Y:S01]  /*0610*/  IMAD R5, R21.reuse, 0x4, R16 ;  /* 0x0000000415057824 */ /* 0x040fe200078e0210 */
[C---:B------:R-:W-:Y:S01]  /*0620*/  LEA R12, P0, R0.reuse, R47, 0x1 ;  /* 0x0000002f000c7211 */ /* 0x040fe200078008ff */
[----:B------:R1:W5:Y:S02]  /*0630*/  LDG.E.U16 R39, desc[UR60][R8.64] ;  /* 0x0000003c08277981 */ /* 0x000364000c1e1500 */
[C---:B------:R-:W-:Y:S01]  /*0640*/  IMAD R15, R21.reuse, 0x4, R5 ;  /* 0x00000004150f7824 */ /* 0x040fe200078e0205 */
[----:B------:R-:W-:Y:S01]  /*0650*/  LEA.HI.X.SX32 R13, R0, R49, 0x1, P0 ;  /* 0x00000031000d7211 */ /* 0x000fe200000f0eff */
[----:B------:R1:W5:Y:S01]  /*0660*/  LDG.E.U16 R40, desc[UR60][R6.64] ;  /* 0x0000003c06287981 */ /* 0x000362000c1e1500 */
[CC--:B0-----:R-:W-:Y:S01]  /*0670*/  LEA R10, P0, R16.reuse, R47.reuse, 0x1 ;  /* 0x0000002f100a7211 */ /* 0x0c1fe200078008ff */
[----:B------:R-:W-:Y:S01]  /*0680*/  IMAD R0, R21, 0x4, R15 ;  /* 0x0000000415007824 */ /* 0x000fe200078e020f */
[----:B------:R-:W-:Y:S01]  /*0690*/  LEA R14, P1, R15, R47, 0x1 ;  /* 0x0000002f0f0e7211 */ /* 0x000fe200078208ff */
[----:B------:R0:W5:Y:S01]  /*06a0*/  LDG.E.U16 R41, desc[UR60][R12.64] ;  /* 0x0000003c0c297981 */ /* 0x000162000c1e1500 */
[----:B------:R-:W-:Y:S01]  /*06b0*/  LEA.HI.X.SX32 R11, R16, R49, 0x1, P0 ;  /* 0x00000031100b7211 */ /* 0x000fe200000f0eff */
[----:B------:R-:W-:Y:S01]  /*06c0*/  IMAD R16, R21, 0x4, R0 ;  /* 0x0000000415107824 */ /* 0x000fe200078e0200 */
[----:B-1----:R-:W-:-:S03]  /*06d0*/  LEA R2, P0, R5, R47, 0x1 ;  /* 0x0000002f05027211 */ /* 0x002fc600078008ff */
[----:B------:R-:W-:Y:S01]  /*06e0*/  IMAD R18, R21, 0x4, R16 ;  /* 0x0000000415127824 */ /* 0x000fe200078e0210 */
[----:B------:R-:W-:Y:S01]  /*06f0*/  LEA.HI.X.SX32 R3, R5, R49, 0x1, P0 ;  /* 0x0000003105037211 */ /* 0x000fe200000f0eff */
[----:B------:R1:W5:Y:S02]  /*0700*/  LDG.E.U16 R42, desc[UR60][R10.64] ;  /* 0x0000003c0a2a7981 */ /* 0x000364000c1e1500 */
[C---:B------:R-:W-:Y:S01]  /*0710*/  IMAD R5, R21.reuse, 0x4, R18 ;  /* 0x0000000415057824 */ /* 0x040fe200078e0212 */
[C---:B------:R-:W-:Y:S01]  /*0720*/  LEA R8, P0, R16.reuse, R47, 0x1 ;  /* 0x0000002f10087211 */ /* 0x040fe200078008ff */
[----:B------:R1:W5:Y:S02]  /*0730*/  LDG.E.U16 R43, desc[UR60][R2.64] ;  /* 0x0000003c022b7981 */ /* 0x000364000c1e1500 */
[----:B------:R-:W-:Y:S01]  /*0740*/  IMAD R19, R21, 0x4, R5 ;  /* 0x0000000415137824 */ /* 0x000fe200078e0205 */
[----:B------:R-:W-:-:S03]  /*0750*/  LEA.HI.X.SX32 R9, R16, R49, 0x1, P0 ;  /* 0x0000003110097211 */ /* 0x000fc600000f0eff */
[----:B------:R-:W-:Y:S01]  /*0760*/  IMAD R7, R21, 0x4, R19 ;  /* 0x0000000415077824 */ /* 0x000fe200078e0213 */
[----:B0-----:R-:W-:Y:S01]  /*0770*/  LEA R12, P0, R5, R47, 0x1 ;  /* 0x0000002f050c7211 */ /* 0x001fe200078008ff */
[----:B------:R0:W5:Y:S01]  /*0780*/  LDG.E.U16 R45, desc[UR60][R8.64] ;  /* 0x0000003c082d7981 */ /* 0x000162000c1e1500 */
[-C--:B------:R-:W-:Y:S01]  /*0790*/  LEA.HI.X.SX32 R15, R15, R49.reuse, 0x1, P1 ;  /* 0x000000310f0f7211 */ /* 0x080fe200008f0eff */
[----:B------:R-:W-:Y:S01]  /*07a0*/  IMAD R20, R21, 0x4, R7 ;  /* 0x0000000415147824 */ /* 0x000fe200078e0207 */
[----:B------:R-:W-:Y:S02]  /*07b0*/  LEA.HI.X.SX32 R13, R5, R49, 0x1, P0 ;  /* 0x00000031050d7211 */ /* 0x000fe400000f0eff */
[-C--:B-1----:R-:W-:Y:S01]  /*07c0*/  LEA R10, P1, R7, R47.reuse, 0x1 ;  /* 0x0000002f070a7211 */ /* 0x082fe200078208ff */
[----:B------:R-:W-:Y:S01]  /*07d0*/  IMAD R5, R21, 0x4, R20 ;  /* 0x0000000415057824 */ /* 0x000fe200078e0214 */
[C---:B------:R-:W-:Y:S01]  /*07e0*/  LEA R6, P0, R0.reuse, R47, 0x1 ;  /* 0x0000002f00067211 */ /* 0x040fe200078008ff */
[----:B------:R1:W5:Y:S01]  /*07f0*/  LDG.E.U16 R44, desc[UR60][R14.64] ;  /* 0x0000003c0e2c7981 */ /* 0x000362000c1e1500 */
[-C--:B------:R-:W-:Y:S01]  /*0800*/  LEA.HI.X.SX32 R11, R7, R49.reuse, 0x1, P1 ;  /* 0x00000031070b7211 */ /* 0x080fe200008f0eff */
[----:B------:R-:W-:Y:S01]  /*0810*/  IMAD R21, R21, 0x4, R5 ;  /* 0x0000000415157824 */ /* 0x000fe200078e0205 */
[----:B------:R-:W-:Y:S01]  /*0820*/  LEA.HI.X.SX32 R7, R0, R49, 0x1, P0 ;  /* 0x0000003100077211 */ /* 0x000fe200000f0eff */
[----:B------:R1:W5:Y:S01]  /*0830*/  LDG.E.U16 R46, desc[UR60][R12.64] ;  /* 0x0000003c0c2e7981 */ /* 0x000362000c1e1500 */
[----:B------:R-:W-:-:S02]  /*0840*/  LEA R2, P0, R18, R47, 0x1 ;  /* 0x0000002f12027211 */ /* 0x000fc400078008ff */
[-C--:B0-----:R-:W-:Y:S01]  /*0850*/  LEA R8, P1, R19, R47.reuse, 0x1 ;  /* 0x0000002f13087211 */ /* 0x081fe200078208ff */
[----:B------:R-:W5:Y:S01]  /*0860*/  LDG.E.U16 R10, desc[UR60][R10.64] ;  /* 0x0000003c0a0a7981 */ /* 0x000f62000c1e1500 */
[----:B------:R-:W-:Y:S02]  /*0870*/  LEA R16, P2, R5, R47, 0x1 ;  /* 0x0000002f05107211 */ /* 0x000fe400078408ff */
[-C--:B------:R-:W-:Y:S02]  /*0880*/  LEA.HI.X.SX32 R3, R18, R49.reuse, 0x1, P0 ;  /* 0x0000003112037211 */ /* 0x080fe400000f0eff */
[----:B------:R-:W-:Y:S01]  /*0890*/  LEA.HI.X.SX32 R9, R19, R49, 0x1, P1 ;  /* 0x0000003113097211 */ /* 0x000fe200008f0eff */
[----:B------:R-:W5:Y:S01]  /*08a0*/  LDG.E.U16 R18, desc[UR60][R6.64] ;  /* 0x0000003c06127981 */ /* 0x000f62000c1e1500 */
[-C--:B-1----:R-:W-:Y:S02]  /*08b0*/  LEA R14, P0, R20, R47.reuse, 0x1 ;  /* 0x0000002f140e7211 */ /* 0x082fe400078008ff */
[----:B------:R-:W-:Y:S01]  /*08c0*/  LEA R12, P1, R21, R47, 0x1 ;  /* 0x0000002f150c7211 */ /* 0x000fe200078208ff */
[----:B------:R-:W5:Y:S01]  /*08d0*/  LDG.E.U16 R2, desc[UR60][R2.64] ;  /* 0x0000003c02027981 */ /* 0x000f62000c1e1500 */
[----:B------:R-:W-:-:S02]  /*08e0*/  LEA.HI.X.SX32 R17, R5, R49, 0x1, P2 ;  /* 0x0000003105117211 */ /* 0x000fc400010f0eff */
[-C--:B------:R-:W-:Y:S01]  /*08f0*/  LEA.HI.X.SX32 R15, R20, R49.reuse, 0x1, P0 ;  /* 0x00000031140f7211 */ /* 0x080fe200000f0eff */
[----:B------:R0:W5:Y:S01]  /*0900*/  LDG.E.U16 R9, desc[UR60][R8.64] ;  /* 0x0000003c08097981 */ /* 0x000162000c1e1500 */
[----:B------:R-:W-:-:S03]  /*0910*/  LEA.HI.X.SX32 R13, R21, R49, 0x1, P1 ;  /* 0x00000031150d7211 */ /* 0x000fc600008f0eff */
[----:B------:R-:W5:Y:S04]  /*0920*/  LDG.E.U16 R16, desc[UR60][R16.64] ;  /* 0x0000003c10107981 */ /* 0x000f68000c1e1500 */
[----:B------:R-:W5:Y:S04]  /*0930*/  LDG.E.U16 R14, desc[UR60][R14.64] ;  /* 0x0000003c0e0e7981 */ /* 0x000f68000c1e1500 */
[----:B------:R-:W5:Y:S01]  /*0940*/  LDG.E.U16 R12, desc[UR60][R12.64] ;  /* 0x0000003c0c0c7981 */ /* 0x000f62000c1e1500 */
[----:B------:R-:W1:Y:S01]  /*0950*/  S2UR UR5, SR_CgaCtaId ;  /* 0x00000000000579c3 */ /* 0x000e620000008800 */
[----:B------:R-:W-:Y:S01]  /*0960*/  LOP3.LUT R0, R121, 0xc0, RZ, 0xc0, !PT ;  /* 0x000000c079007812 */ /* 0x000fe200078ec0ff */
[----:B------:R-:W-:-:S02]  /*0970*/  VIADD R120, R4, 0x40 ;  /* 0x0000004004787836 */ /* 0x000fc40000000000 */
[----:B------:R-:W-:Y:S01]  /*0980*/  IMAD.SHL.U32 R5, R121, 0x2, RZ ;  /* 0x0000000279057824 */ /* 0x000fe200078e00ff */
[----:B------:R-:W-:Y:S01]  /*0990*/  SHF.R.U32.HI R0, RZ, 0x2, R0 ;  /* 0x00000002ff007819 */ /* 0x000fe20000011600 */
[----:B------:R-:W-:Y:S01]  /*09a0*/  UMOV UR4, 0x400 ;  /* 0x0000040000047882 */ /* 0x000fe20000000000 */
[----:B------:R-:W-:Y:S02]  /*09b0*/  ISETP.GE.AND P0, PT, R120, 0x1, PT ;  /* 0x000000017800780c */ /* 0x000fe40003f06270 */
[----:B------:R-:W-:-:S04]  /*09c0*/  LOP3.LUT R5, R0, 0x1fe, R5, 0x78, !PT ;  /* 0x000001fe00057812 */ /* 0x000fc800078e7805 */
[----:B------:R-:W-:Y:S01]  /*09d0*/  LOP3.LUT R0, R5, 0x40, RZ, 0x3c, !PT ;  /* 0x0000004005007812 */ /* 0x000fe200078e3cff */
[----:B-1----:R-:W-:Y:S01]  /*09e0*/  ULEA UR4, UR5, UR4, 0x18 ;  /* 0x0000000405047291 */ /* 0x002fe2000f8ec03f */
[----:B0-----:R-:W-:Y:S01]  /*09f0*/  IMAD.MOV.U32 R8, RZ, RZ, -0x800000 ;  /* 0xff800000ff087424 */ /* 0x001fe200078e00ff */
[----:B------:R-:W-:Y:S01]  /*0a00*/  CS2R R88, SRZ ;  /* 0x0000000000587805 */ /* 0x000fe2000001ff00 */
[----:B------:R-:W-:Y:S01]  /*0a10*/  IMAD.MOV.U32 R6, RZ, RZ, 0x3f800000 ;  /* 0x3f800000ff067424 */ /* 0x000fe200078e00ff */
[----:B------:R-:W-:Y:S01]  /*0a20*/  CS2R R90, SRZ ;  /* 0x00000000005a7805 */ /* 0x000fe2000001ff00 */
[----:B------:R-:W-:Y:S01]  /*0a30*/  IMAD.MOV.U32 R7, RZ, RZ, -0x800000 ;  /* 0xff800000ff077424 */ /* 0x000fe200078e00ff */
[----:B------:R-:W-:Y:S02]  /*0a40*/  CS2R R92, SRZ ;  /* 0x00000000005c7805 */ /* 0x000fe4000001ff00 */
[----:B------:R-:W-:Y:S02]  /*0a50*/  CS2R R94, SRZ ;  /* 0x00000000005e7805 */ /* 0x000fe4000001ff00 */
[----:B------:R-:W-:-:S02]  /*0a60*/  CS2R R96, SRZ ;  /* 0x0000000000607805 */ /* 0x000fc4000001ff00 */
[----:B------:R-:W-:Y:S02]  /*0a70*/  CS2R R98, SRZ ;  /* 0x0000000000627805 */ /* 0x000fe4000001ff00 */
[----:B------:R-:W-:Y:S02]  /*0a80*/  CS2R R100, SRZ ;  /* 0x0000000000647805 */ /* 0x000fe4000001ff00 */
[----:B------:R-:W-:Y:S02]  /*0a90*/  CS2R R102, SRZ ;  /* 0x0000000000667805 */ /* 0x000fe4000001ff00 */
        /* <DEDUP_REMOVED lines=8> */
[----:B------:R-:W-:Y:S01]  /*0b20*/  LOP3.LUT R3, R121, 0x7f, RZ, 0xc0, !PT ;  /* 0x0000007f79037812 */ /* 0x000fe200078ec0ff */
[----:B--2---:R-:W-:Y:S04]  /*0b30*/  STS.U16 [R5+UR4+0x8000], R22 ;  /* 0x0080001605007988 */ /* 0x004fe80008000404 */
[----:B----4-:R-:W-:Y:S04]  /*0b40*/  STS.U16 [R5+UR4+0x8400], R24 ;  /* 0x0084001805007988 */ /* 0x010fe80008000404 */
[----:B---3--:R-:W-:Y:S04]  /*0b50*/  STS.U16 [R5+UR4+0x8800], R26 ;  /* 0x0088001a05007988 */ /* 0x008fe80008000404 */
[----:B-----5:R-:W-:Y:S04]  /*0b60*/  STS.U16 [R5+UR4+0x8c00], R28 ;  /* 0x008c001c05007988 */ /* 0x020fe80008000404 */
[----:B------:R-:W-:Y:S04]  /*0b70*/  STS.U16 [R5+UR4+0x9000], R30 ;  /* 0x0090001e05007988 */ /* 0x000fe80008000404 */
        /* <DEDUP_REMOVED lines=10> */
[----:B------:R0:W-:Y:S04]  /*0c20*/  STS.U16 [R5+UR4+0xbc00], R16 ;  /* 0x00bc001005007988 */ /* 0x0001e80008000404 */
[----:B------:R-:W-:Y:S04]  /*0c30*/  STS.U16 [R0+UR4+0x8200], R23 ;  /* 0x0082001700007988 */ /* 0x000fe80008000404 */
[----:B------:R-:W-:Y:S04]  /*0c40*/  STS.U16 [R0+UR4+0x8600], R25 ;  /* 0x0086001900007988 */ /* 0x000fe80008000404 */
[----:B------:R-:W-:Y:S01]  /*0c50*/  STS.U16 [R0+UR4+0x8a00], R27 ;  /* 0x008a001b00007988 */ /* 0x000fe20008000404 */
[----:B0-----:R-:W-:-:S03]  /*0c60*/  IMAD.MOV.U32 R5, RZ, RZ, 0x3f800000 ;  /* 0x3f800000ff057424 */ /* 0x001fc600078e00ff */
        /* <DEDUP_REMOVED lines=12> */
[----:B------:R0:W-:Y:S02]  /*0d30*/  STS.U16 [R0+UR4+0xbe00], R12 ;  /* 0x00be000c00007988 */ /* 0x0001e40008000404 */
[----:B0-----:R-:W-:Y:S01]  /*0d40*/  LOP3.LUT R0, R121, 0x60, RZ, 0xc0, !PT ;  /* 0x0000006079007812 */ /* 0x001fe200078ec0ff */
[----:B------:R-:W-:Y:S06]  /*0d50*/  @!P0 BRA `(.L_x_0) ;  /* 0x0000007000e88947 */ /* 0x000fec0003800000 */
[----:B------:R-:W0:Y:S01]  /*0d60*/  LDC.64 R12, c[0x0][0x250] ;  /* 0x00009400ff0c7b82 */ /* 0x000e220000000a00 */
[--C-:B------:R-:W-:Y:S01]  /*0d70*/  SHF.R.U32.HI R7, RZ, 0x7, R121.reuse ;  /* 0x00000007ff077819 */ /* 0x100fe20000011679 */
[----:B------:R-:W-:Y:S01]  /*0d80*/  ULDC.64 UR6, c[0x0][0x218] ;  /* 0x0000860000067ab9 */ /* 0x000fe20000000a00 */
[--C-:B------:R-:W-:Y:S01]  /*0d90*/  SHF.R.U32.HI R5, RZ, 0x5, R121.reuse ;  /* 0x00000005ff057819 */ /* 0x100fe20000011679 */
[----:B------:R-:W-:Y:S01]  /*0da0*/  ULDC.64 UR8, c[0x0][0x260] ;  /* 0x0000980000087ab9 */ /* 0x000fe20000000a00 */
[----:B------:R-:W-:Y:S01]  /*0db0*/  SGXT.U32 R7, R7, 0x1 ;  /* 0x000000010707781a */ /* 0x000fe20000000000 */
[----:B------:R-:W-:Y:S01]  /*0dc0*/  IMAD R27, R3, UR9, RZ ;  /* 0x00000009031b7c24 */ /* 0x000fe2000f8e02ff */
[----:B------:R-:W-:Y:S01]  /*0dd0*/  R2UR UR5, R5 ;  /* 0x00000000050572ca */ /* 0x000fe200000e0000 */
[----:B------:R-:W1:Y:S01]  /*0de0*/  S2UR UR10, SR_CTAID.Y ;  /* 0x00000000000a79c3 */ /* 0x000e620000002600 */
[----:B------:R-:W-:Y:S01]  /*0df0*/  SHF.R.U32.HI R5, RZ, 0x1, R0 ;  /* 0x00000001ff057819 */ /* 0x000fe20000011600 */
[----:B------:R-:W-:Y:S01]  /*0e00*/  USHF.R.U32.HI UR9, URZ, 0x4, UR4 ;  /* 0x000000043f097899 */ /* 0x000fe20008011604 */
[----:B------:R-:W-:Y:S01]  /*0e10*/  SHF.R.U32.HI R6, RZ, 0x2, R121 ;  /* 0x00000002ff067819 */ /* 0x000fe20000011679 */
[----:B------:R-:W-:-:S02]  /*0e20*/  UMOV UR57, 0x40000040 ;  /* 0x4000004000397882 */ /* 0x000fc40000000000 */
[----:B------:R-:W-:Y:S01]  /*0e30*/  USGXT.U32 UR11, UR9, 0xe ;  /* 0x0000000e090b789a */ /* 0x000fe20008000000 */
[----:B------:R-:W-:Y:S01]  /*0e40*/  SGXT.U32 R6, R6, 0x3 ;  /* 0x000000030606781a */ /* 0x000fe20000000000 */
[----:B------:R-:W2:Y:S02]  /*0e50*/  LDC R2, c[0x0][0x268] ;  /* 0x00009a00ff027b82 */ /* 0x000ea40000000800 */
[----:B------:R-:W-:Y:S01]  /*0e60*/  ULDC UR5, c[0x0][0x258] ;  /* 0x0000960000057ab9 */ /* 0x000fe20000000800 */
[----:B------:R-:W-:Y:S01]  /*0e70*/  LOP3.LUT R4, R4, R5, R6, 0xfe, !PT ;  /* 0x0000000504047212 */ /* 0x000fe200078efe06 */
[----:B------:R-:W-:Y:S01]  /*0e80*/  IMAD R9, R3, UR5, RZ ;  /* 0x0000000503097c24 */ /* 0x000fe2000f8e02ff */
[----:B------:R-:W-:Y:S01]  /*0e90*/  UMOV UR5, URZ ;  /* 0x0000003f00057c82 */ /* 0x000fe20008000000 */
[----:B------:R-:W-:Y:S02]  /*0ea0*/  IMAD.U32 R252, RZ, RZ, UR11 ;  /* 0x0000000bfffc7e24 */ /* 0x000fe4000f8e00ff */
[----:B0-----:R-:W-:Y:S01]  /*0eb0*/  IMAD R10, R7, R13, RZ ;  /* 0x0000000d070a7224 */ /* 0x001fe200078e02ff */
[----:B------:R-:W0:Y:S01]  /*0ec0*/  LDC.64 R122, c[0x0][0x220] ;  /* 0x00008800ff7a7b82 */ /* 0x000e220000000a00 */
[----:B------:R-:W-:-:S02]  /*0ed0*/  IMAD.SHL.U32 R11, R9, 0x2, RZ ;  /* 0x00000002090b7824 */ /* 0x000fc400078e00ff */
[----:B------:R-:W-:Y:S02]  /*0ee0*/  IMAD R14, R13, 0x2, R10 ;  /* 0x000000020d0e7824 */ /* 0x000fe400078e020a */
[----:B------:R-:W-:Y:S01]  /*0ef0*/  IMAD.HI R9, R9, 0x2, RZ ;  /* 0x0000000209097827 */ /* 0x000fe200078e02ff */
[----:B-1----:R-:W-:-:S03]  /*0f00*/  UIMAD UR8, UR10, UR8, URZ ;  /* 0x000000080a0872a4 */ /* 0x002fc6000f8e023f */
[C---:B------:R-:W-:Y:S02]  /*0f10*/  IMAD R16, R13.reuse, 0x2, R14 ;  /* 0x000000020d107824 */ /* 0x040fe400078e020e */
[----:B------:R-:W-:Y:S01]  /*0f20*/  IMAD R0, R12, UR10, RZ ;  /* 0x0000000a0c007c24 */ /* 0x000fe2000f8e02ff */
[----:B------:R-:W-:Y:S01]  /*0f30*/  UMOV UR10, URZ ;  /* 0x0000003f000a7c82 */ /* 0x000fe20008000000 */
[C---:B------:R-:W-:Y:S02]  /*0f40*/  IMAD R18, R13.reuse, 0x2, R16 ;  /* 0x000000020d127824 */ /* 0x040fe400078e0210 */
[C---:B------:R-:W-:Y:S02]  /*0f50*/  IMAD.SHL.U32 R8, R0.reuse, 0x2, RZ ;  /* 0x0000000200087824 */ /* 0x040fe400078e00ff */
[----:B------:R-:W-:Y:S02]  /*0f60*/  IMAD R20, R13, 0x2, R18 ;  /* 0x000000020d147824 */ /* 0x000fe400078e0212 */
[----:B------:R-:W-:Y:S01]  /*0f70*/  IMAD.HI R0, R0, 0x2, RZ ;  /* 0x0000000200007827 */ /* 0x000fe200078e02ff */
[----:B------:R-:W-:Y:S01]  /*0f80*/  IADD3 R29, P0, P1, R11, UR6, R8 ;  /* 0x000000060b1d7c10 */ /* 0x000fe2000f91e008 */
[----:B------:R-:W-:-:S02]  /*0f90*/  UMOV UR6, URZ ;  /* 0x0000003f00067c82 */ /* 0x000fc40008000000 */
[----:B------:R-:W-:Y:S01]  /*0fa0*/  IMAD R22, R13, 0x2, R20 ;  /* 0x000000020d167824 */ /* 0x000fe200078e0214 */
[----:B------:R-:W-:Y:S01]  /*0fb0*/  IADD3.X R43, R9, UR7, R0, P0, P1 ;  /* 0x00000007092b7c10 */ /* 0x000fe200087e2400 */
[----:B--2---:R-:W-:Y:S01]  /*0fc0*/  IMAD R31, R7, R2, RZ ;  /* 0x00000002071f7224 */ /* 0x004fe200078e02ff */
[-C--:B------:R-:W-:Y:S01]  /*0fd0*/  LEA R136, P0, R10, R29.reuse, 0x1 ;  /* 0x0000001d0a887211 */ /* 0x080fe200078008ff */
[C---:B------:R-:W-:Y:S01]  /*0fe0*/  IMAD R24, R13.reuse, 0x2, R22 ;  /* 0x000000020d187824 */ /* 0x040fe200078e0216 */
[----:B------:R-:W-:Y:S01]  /*0ff0*/  LEA R140, P1, R14, R29, 0x1 ;  /* 0x0000001d0e8c7211 */ /* 0x000fe200078208ff */
[----:B------:R-:W-:Y:S01]  /*1000*/  IMAD R33, R2, 0x2, R31 ;  /* 0x0000000202217824 */ /* 0x000fe200078e021f */
[----:B------:R-:W-:Y:S01]  /*1010*/  LEA.HI.X.SX32 R137, R10, R43, 0x1, P0 ;  /* 0x0000002b0a897211 */ /* 0x000fe200000f0eff */
[C---:B------:R-:W-:Y:S01]  /*1020*/  IMAD R26, R13.reuse, 0x2, R24 ;  /* 0x000000020d1a7824 */ /* 0x040fe200078e0218 */
[----:B------:R-:W-:Y:S01]  /*1030*/  LEA R138, P0, R16, R29, 0x1 ;  /* 0x0000001d108a7211 */ /* 0x000fe200078008ff */
[----:B------:R-:W-:Y:S01]  /*1040*/  IMAD R35, R2, 0x2, R33 ;  /* 0x0000000202237824 */ /* 0x000fe200078e0221 */
[-C--:B------:R-:W-:Y:S01]  /*1050*/  LEA.HI.X.SX32 R141, R14, R43.reuse, 0x1, P1 ;  /* 0x0000002b0e8d7211 */ /* 0x080fe200008f0eff */
[C---:B------:R-:W-:Y:S01]  /*1060*/  IMAD R28, R13.reuse, 0x2, R26 ;  /* 0x000000020d1c7824 */ /* 0x040fe200078e021a */
[----:B------:R1:W-:Y:S01]  /*1070*/  STL.64 [R1+0x2d0], R136 ;  /* 0x0002d08801007387 */ /* 0x0003e20000100a00 */
[----:B------:R-:W-:Y:S01]  /*1080*/  LEA.HI.X.SX32 R139, R16, R43, 0x1, P0 ;  /* 0x0000002b108b7211 */ /* 0x000fe200000f0eff */
[----:B------:R-:W-:Y:S01]  /*1090*/  IMAD R37, R2, 0x2, R35 ;  /* 0x0000000202257824 */ /* 0x000fe200078e0223 */
[-C--:B------:R-:W-:Y:S01]  /*10a0*/  LEA R16, P0, R20, R29.reuse, 0x1 ;  /* 0x0000001d14107211 */ /* 0x080fe200078008ff */
[C---:B------:R-:W-:Y:S01]  /*10b0*/  IMAD R30, R13.reuse, 0x2, R28 ;  /* 0x000000020d1e7824 */ /* 0x040fe200078e021c */
[----:B------:R-:W-:Y:S01]  /*10c0*/  LEA R14, P1, R22, R29, 0x1 ;  /* 0x0000001d160e7211 */ /* 0x000fe200078208ff */
[----:B------:R-:W-:Y:S01]  /*10d0*/  STL.64 [R1+0x2c8], R140 ;  /* 0x0002c88c01007387 */ /* 0x000fe20000100a00 */
[-C--:B------:R-:W-:Y:S01]  /*10e0*/  LEA.HI.X.SX32 R17, R20, R43.reuse, 0x1, P0 ;  /* 0x0000002b14117211 */ /* 0x080fe200000f0eff */
[C---:B------:R-:W-:Y:S01]  /*10f0*/  IMAD R32, R13.reuse, 0x2, R30 ;  /* 0x000000020d207824 */ /* 0x040fe200078e021e */
[----:B------:R-:W-:Y:S01]  /*1100*/  LEA.HI.X.SX32 R15, R22, R43, 0x1, P1 ;  /* 0x0000002b160f7211 */ /* 0x000fe200008f0eff */
[----:B------:R-:W-:Y:S01]  /*1110*/  STL.64 [R1+0x2c0], R138 ;  /* 0x0002c08a01007387 */ /* 0x000fe20000100a00 */
[----:B------:R-:W-:Y:S01]  /*1120*/  IMAD R39, R2, 0x2, R37 ;  /* 0x0000000202277824 */ /* 0x000fe200078e0225 */
[----:B-1----:R-:W-:Y:S01]  /*1130*/  LEA R136, P2, R18, R29, 0x1 ;  /* 0x0000001d12887211 */ /* 0x002fe200078408ff */
[C---:B------:R-:W-:Y:S01]  /*1140*/  IMAD R34, R13.reuse, 0x2, R32 ;  /* 0x000000020d227824 */ /* 0x040fe200078e0220 */
[----:B------:R-:W-:Y:S01]  /*1150*/  UIADD3 UR7, UR4, 0x8000, URZ ;  /* 0x0000800004077890 */ /* 0x000fe2000fffe03f */
[----:B------:R-:W-:Y:S01]  /*1160*/  IMAD R41, R2, 0x2, R39 ;  /* 0x0000000202297824 */ /* 0x000fe200078e0227 */
[----:B------:R-:W-:Y:S01]  /*1170*/  LEA.HI.X.SX32 R137, R18, R43, 0x1, P2 ;  /* 0x0000002b12897211 */ /* 0x000fe200010f0eff */
[C---:B------:R-:W-:Y:S01]  /*1180*/  IMAD R36, R13.reuse, 0x2, R34 ;  /* 0x000000020d247824 */ /* 0x040fe200078e0222 */
[----:B------:R-:W-:Y:S01]  /*1190*/  LEA R10, P2, R24, R29, 0x1 ;  /* 0x0000001d180a7211 */ /* 0x000fe200078408ff */
[----:B------:R-:W-:Y:S01]  /*11a0*/  IMAD R19, R2, 0x2, R41 ;  /* 0x0000000202137824 */ /* 0x000fe200078e0229 */
[----:B------:R-:W-:Y:S01]  /*11b0*/  USHF.R.U32.HI UR7, URZ, 0x4, UR7 ;  /* 0x000000043f077899 */ /* 0x000fe20008011607 */
[C---:B------:R-:W-:Y:S01]  /*11c0*/  IMAD R38, R13.reuse, 0x2, R36 ;  /* 0x000000020d267824 */ /* 0x040fe200078e0224 */
[----:B------:R-:W-:Y:S01]  /*11d0*/  LEA.HI.X.SX32 R11, R24, R43, 0x1, P2 ;  /* 0x0000002b180b7211 */ /* 0x000fe200010f0eff */
[----:B------:R1:W-:Y:S01]  /*11e0*/  STL.64 [R1+0x2b8], R136 ;  /* 0x0002b88801007387 */ /* 0x0003e20000100a00 */
[C---:B------:R-:W-:Y:S01]  /*11f0*/  IMAD R23, R2.reuse, 0x2, R19 ;  /* 0x0000000202177824 */ /* 0x040fe200078e0213 */
[----:B------:R-:W-:Y:S01]  /*1200*/  USGXT.U32 UR56, UR7, 0xe ;  /* 0x0000000e0738789a */ /* 0x000fe20008000000 */
[----:B------:R-:W-:Y:S01]  /*1210*/  IMAD R40, R13, 0x2, R38 ;  /* 0x000000020d287824 */ /* 0x000fe200078e0226 */
[----:B------:R2:W-:Y:S01]  /*1220*/  STL.64 [R1+0x2b0], R16 ;  /* 0x0002b01001007387 */ /* 0x0005e20000100a00 */
[----:B------:R-:W-:-:S02]  /*1230*/  IMAD R25, R2, 0x2, R23 ;  /* 0x0000000202197824 */ /* 0x000fc400078e0217 */
[C---:B------:R-:W-:Y:S01]  /*1240*/  IMAD R42, R13.reuse, 0x2, R40 ;  /* 0x000000020d2a7824 */ /* 0x040fe200078e0228 */
[----:B------:R3:W-:Y:S01]  /*1250*/  STL.64 [R1+0x2a8], R14 ;  /* 0x0002a80e01007387 */ /* 0x0007e20000100a00 */
[----:B------:R-:W-:Y:S02]  /*1260*/  IMAD R9, R2, 0x2, R25 ;  /* 0x0000000202097824 */ /* 0x000fe400078e0219 */
[C---:B------:R-:W-:Y:S01]  /*1270*/  IMAD R44, R13.reuse, 0x2, R42 ;  /* 0x000000020d2c7824 */ /* 0x040fe200078e022a */
[C---:B-1----:R-:W-:Y:S01]  /*1280*/  LEA R136, P0, R26.reuse, R29, 0x1 ;  /* 0x0000001d1a887211 */ /* 0x042fe200078008ff */
[----:B------:R1:W-:Y:S01]  /*1290*/  STL.64 [R1+0x2a0], R10 ;  /* 0x0002a00a01007387 */ /* 0x0003e20000100a00 */
[----:B------:R-:W-:Y:S01]  /*12a0*/  IMAD.U32 R12, RZ, RZ, UR10 ;  /* 0x0000000aff0c7e24 */ /* 0x000fe2000f8e00ff */
[----:B------:R-:W-:Y:S01]  /*12b0*/  USHF.L.U32 UR10, UR8, 0x1, URZ ;  /* 0x00000001080a7899 */ /* 0x000fe2000800063f */
[C---:B------:R-:W-:Y:S01]  /*12c0*/  IMAD R46, R13.reuse, 0x2, R44 ;  /* 0x000000020d2e7824 */ /* 0x040fe200078e022c */
[----:B------:R-:W-:Y:S01]  /*12d0*/  LEA.HI.X.SX32 R137, R26, R43, 0x1, P0 ;  /* 0x0000002b1a897211 */ /* 0x000fe200000f0eff */
[----:B--2---:R-:W-:Y:S01]  /*12e0*/  IMAD R17, R2, 0x2, R9 ;  /* 0x0000000202117824 */ /* 0x004fe200078e0209 */
[----:B------:R-:W-:Y:S01]  /*12f0*/  UIMAD.WIDE UR8, UR8, 0x2, URZ ;  /* 0x00000002080878a5 */ /* 0x000fe2000f8e023f */
[C---:B------:R-:W-:Y:S01]  /*1300*/  IMAD R48, R13.reuse, 0x2, R46 ;  /* 0x000000020d307824 */ /* 0x040fe200078e022e */
[-C--:B---3--:R-:W-:Y:S01]  /*1310*/  LEA R14, P1, R28, R29.reuse, 0x1 ;  /* 0x0000001d1c0e7211 */ /* 0x088fe200078208ff */
[----:B------:R2:W-:Y:S01]  /*1320*/  STL.64 [R1+0x298], R136 ;  /* 0x0002988801007387 */ /* 0x0005e20000100a00 */
[----:B------:R-:W-:Y:S01]  /*1330*/  IMAD R21, R2, 0x2, R17 ;  /* 0x0000000202157824 */ /* 0x000fe200078e0211 */
[----:B------:R-:W-:Y:S01]  /*1340*/  UIADD3 UR8, UP0, UR56, 0x80, URZ ;  /* 0x0000008038087890 */ /* 0x000fe2000ff1e03f */
[C---:B------:R-:W-:Y:S01]  /*1350*/  IMAD R50, R13.reuse, 0x2, R48 ;  /* 0x000000020d327824 */ /* 0x040fe200078e0230 */
[----:B-1----:R-:W-:Y:S01]  /*1360*/  LEA R10, P2, R30, R29, 0x1 ;  /* 0x0000001d1e0a7211 */ /* 0x002fe200078408ff */
[----:B------:R-:W-:Y:S01]  /*1370*/  IMAD R5, R2, 0x2, R21 ;  /* 0x0000000202057824 */ /* 0x000fe200078e0215 */
[-C--:B------:R-:W-:Y:S01]  /*1380*/  LEA.HI.X.SX32 R15, R28, R43.reuse, 0x1, P1 ;  /* 0x0000002b1c0f7211 */ /* 0x080fe200008f0eff */
[----:B------:R-:W-:Y:S01]  /*1390*/  IMAD R52, R13, 0x2, R50 ;  /* 0x000000020d347824 */ /* 0x000fe200078e0232 */
[----:B------:R-:W-:-:S03]  /*13a0*/  LEA.HI.X.SX32 R11, R30, R43, 0x1, P2 ;  /* 0x0000002b1e0b7211 */ /* 0x000fc600010f0eff */
[C---:B------:R-:W-:Y:S01]  /*13b0*/  IMAD R54, R13.reuse, 0x2, R52 ;  /* 0x000000020d367824 */ /* 0x040fe200078e0234 */
[----:B------:R1:W-:Y:S01]  /*13c0*/  STL.64 [R1+0x290], R14 ;  /* 0x0002900e01007387 */ /* 0x0003e20000100a00 */
[C---:B--2---:R-:W-:Y:S02]  /*13d0*/  LEA R136, P1, R34.reuse, R29, 0x1 ;  /* 0x0000001d22887211 */ /* 0x044fe400078208ff */
[C---:B------:R-:W-:Y:S01]  /*13e0*/  IMAD R56, R13.reuse, 0x2, R54 ;  /* 0x000000020d387824 */ /* 0x040fe200078e0236 */
[----:B------:R2:W-:Y:S01]  /*13f0*/  STL.64 [R1+0x288], R10 ;  /* 0x0002880a01007387 */ /* 0x0005e20000100a00 */
[----:B------:R-:W-:Y:S02]  /*1400*/  LEA.HI.X.SX32 R137, R34, R43, 0x1, P1 ;  /* 0x0000002b22897211 */ /* 0x000fe400008f0eff */
[----:B------:R-:W-:-:S04]  /*1410*/  IMAD R58, R13, 0x2, R56 ;  /* 0x000000020d3a7824 */ /* 0x000fc800078e0238 */
[----:B------:R-:W-:Y:S01]  /*1420*/  IMAD R60, R13, 0x2, R58 ;  /* 0x000000020d3c7824 */ /* 0x000fe200078e023a */
[----:B-1----:R-:W-:-:S03]  /*1430*/  LEA R14, P0, R32, R29, 0x1 ;  /* 0x0000001d200e7211 */ /* 0x002fc600078008ff */
[C---:B------:R-:W-:Y:S01]  /*1440*/  IMAD R62, R13.reuse, 0x2, R60 ;  /* 0x000000020d3e7824 */ /* 0x040fe200078e023c */
[----:B--2---:R-:W-:Y:S02]  /*1450*/  LEA R10, P2, R36, R29, 0x1 ;  /* 0x0000001d240a7211 */ /* 0x004fe400078408ff */
[-C--:B------:R-:W-:Y:S01]  /*1460*/  LEA.HI.X.SX32 R15, R32, R43.reuse, 0x1, P0 ;  /* 0x0000002b200f7211 */ /* 0x080fe200000f0eff */
[C---:B------:R-:W-:Y:S01]  /*1470*/  IMAD R64, R13.reuse, 0x2, R62 ;  /* 0x000000020d407824 */ /* 0x040fe200078e023e */
[----:B------:R-:W-:Y:S02]  /*1480*/  LEA.HI.X.SX32 R11, R36, R43, 0x1, P2 ;  /* 0x0000002b240b7211 */ /* 0x000fe400010f0eff */
[C---:B------:R-:W-:Y:S01]  /*1490*/  LEA R138, P0, R38.reuse, R29, 0x1 ;  /* 0x0000001d268a7211 */ /* 0x040fe200078008ff */
[C---:B------:R-:W-:Y:S01]  /*14a0*/  IMAD R66, R13.reuse, 0x2, R64 ;  /* 0x000000020d427824 */ /* 0x040fe200078e0240 */
[----:B------:R-:W-:Y:S02]  /*14b0*/  STL.64 [R1+0x280], R14 ;  /* 0x0002800e01007387 */ /* 0x000fe40000100a00 */
[----:B------:R-:W-:Y:S01]  /*14c0*/  LEA.HI.X.SX32 R139, R38, R43, 0x1, P0 ;  /* 0x0000002b268b7211 */ /* 0x000fe200000f0eff */
[----:B------:R-:W-:Y:S01]  /*14d0*/  IMAD R68, R13, 0x2, R66 ;  /* 0x000000020d447824 */ /* 0x000fe200078e0242 */
[----:B------:R1:W-:Y:S01]  /*14e0*/  STL.64 [R1+0x278], R136 ;  /* 0x0002788801007387 */ /* 0x0003e20000100a00 */
[----:B------:R-:W-:-:S02]  /*14f0*/  LEA R142, P0, R44, R29, 0x1 ;  /* 0x0000001d2c8e7211 */ /* 0x000fc400078008ff */
[C---:B------:R-:W-:Y:S01]  /*1500*/  IMAD R70, R13.reuse, 0x2, R68 ;  /* 0x000000020d467824 */ /* 0x040fe200078e0244 */
[----:B------:R2:W-:Y:S01]  /*1510*/  STL.64 [R1+0x270], R10 ;  /* 0x0002700a01007387 */ /* 0x0005e20000100a00 */
[----:B------:R-:W-:Y:S02]  /*1520*/  LEA.HI.X.SX32 R143, R44, R43, 0x1, P0 ;  /* 0x0000002b2c8f7211 */ /* 0x000fe400000f0eff */
[C---:B------:R-:W-:Y:S01]  /*1530*/  IMAD R72, R13.reuse, 0x2, R70 ;  /* 0x000000020d487824 */ /* 0x040fe200078e0246 */
[----:B------:R3:W-:Y:S03]  /*1540*/  STL.64 [R1+0x268], R138 ;  /* 0x0002688a01007387 */ /* 0x0007e60000100a00 */
[----:B------:R-:W-:Y:S01]  /*1550*/  IMAD R74, R13, 0x2, R72 ;  /* 0x000000020d4a7824 */ /* 0x000fe200078e0248 */
[----:B-1----:R-:W-:-:S03]  /*1560*/  LEA R136, P1, R40, R29, 0x1 ;  /* 0x0000001d28887211 */ /* 0x002fc600078208ff */
[C---:B------:R-:W-:Y:S01]  /*1570*/  IMAD R76, R13.reuse, 0x2, R74 ;  /* 0x000000020d4c7824 */ /* 0x040fe200078e024a */
[----:B--2---:R-:W-:Y:S02]  /*1580*/  LEA R10, P2, R42, R29, 0x1 ;  /* 0x0000001d2a0a7211 */ /* 0x004fe400078408ff */
[-C--:B------:R-:W-:Y:S01]  /*1590*/  LEA.HI.X.SX32 R137, R40, R43.reuse, 0x1, P1 ;  /* 0x0000002b28897211 */ /* 0x080fe200008f0eff */
[C---:B------:R-:W-:Y:S01]  /*15a0*/  IMAD R78, R13.reuse, 0x2, R76 ;  /* 0x000000020d4e7824 */ /* 0x040fe200078e024c */
[----:B------:R-:W-:Y:S02]  /*15b0*/  LEA.HI.X.SX32 R11, R42, R43, 0x1, P2 ;  /* 0x0000002b2a0b7211 */ /* 0x000fe400010f0eff */
[-C--:B------:R-:W-:Y:S01]  /*15c0*/  LEA R140, P1, R46, R29.reuse, 0x1 ;  /* 0x0000001d2e8c7211 */ /* 0x080fe200078208ff */
[C---:B------:R-:W-:Y:S01]  /*15d0*/  IMAD R80, R13.reuse, 0x2, R78 ;  /* 0x000000020d507824 */ /* 0x040fe200078e024e */
[----:B---3--:R-:W-:Y:S01]  /*15e0*/  LEA R138, P2, R48, R29, 0x1 ;  /* 0x0000001d308a7211 */ /* 0x008fe200078408ff */
[----:B------:R-:W-:Y:S01]  /*15f0*/  STL.64 [R1+0x258], R10 ;  /* 0x0002580a01007387 */ /* 0x000fe20000100a00 */
[-C--:B------:R-:W-:Y:S01]  /*1600*/  LEA.HI.X.SX32 R141, R46, R43.reuse, 0x1, P1 ;  /* 0x0000002b2e8d7211 */ /* 0x080fe200008f0eff */
[C---:B------:R-:W-:Y:S01]  /*1610*/  IMAD R82, R13.reuse, 0x2, R80 ;  /* 0x000000020d527824 */ /* 0x040fe200078e0250 */
[----:B------:R-:W-:Y:S01]  /*1620*/  LEA.HI.X.SX32 R139, R48, R43, 0x1, P2 ;  /* 0x0000002b308b7211 */ /* 0x000fe200010f0eff */
[----:B------:R1:W-:Y:S02]  /*1630*/  STL.64 [R1+0x260], R136 ;  /* 0x0002608801007387 */ /* 0x0003e40000100a00 */
[----:B------:R-:W-:-:S02]  /*1640*/  IMAD R84, R13, 0x2, R82 ;  /* 0x000000020d547824 */ /* 0x000fc400078e0252 */
[----:B------:R2:W-:Y:S02]  /*1650*/  STL.64 [R1+0x250], R142 ;  /* 0x0002508e01007387 */ /* 0x0005e40000100a00 */
[C---:B------:R-:W-:Y:S02]  /*1660*/  IMAD R86, R13.reuse, 0x2, R84 ;  /* 0x000000020d567824 */ /* 0x040fe400078e0254 */
[----:B------:R3:W-:Y:S02]  /*1670*/  STL.64 [R1+0x248], R140 ;  /* 0x0002488c01007387 */ /* 0x0007e40000100a00 */
[C---:B------:R-:W-:Y:S01]  /*1680*/  IMAD R88, R13.reuse, 0x2, R86 ;  /* 0x000000020d587824 */ /* 0x040fe200078e0256 */
[C---:B-1----:R-:W-:Y:S01]  /*1690*/  LEA R136, P3, R50.reuse, R29, 0x1 ;  /* 0x0000001d32887211 */ /* 0x042fe200078608ff */
[----:B------:R1:W-:Y:S02]  /*16a0*/  STL.64 [R1+0x240], R138 ;  /* 0x0002408a01007387 */ /* 0x0003e40000100a00 */
[----:B------:R-:W-:Y:S01]  /*16b0*/  IMAD R90, R13, 0x2, R88 ;  /* 0x000000020d5a7824 */ /* 0x000fe200078e0258 */
[----:B------:R-:W-:-:S02]  /*16c0*/  LEA.HI.X.SX32 R137, R50, R43, 0x1, P3 ;  /* 0x0000002b32897211 */ /* 0x000fc400018f0eff */
[-C--:B--2---:R-:W-:Y:S01]  /*16d0*/  LEA R142, P0, R52, R29.reuse, 0x1 ;  /* 0x0000001d348e7211 */ /* 0x084fe200078008ff */
[C---:B------:R-:W-:Y:S01]  /*16e0*/  IMAD R92, R13.reuse, 0x2, R90 ;  /* 0x000000020d5c7824 */ /* 0x040fe200078e025a */
[----:B---3--:R-:W-:Y:S01]  /*16f0*/  LEA R140, P1, R54, R29, 0x1 ;  /* 0x0000001d368c7211 */ /* 0x008fe200078208ff */
[----:B------:R2:W-:Y:S01]  /*1700*/  STL.64 [R1+0x238], R136 ;  /* 0x0002388801007387 */ /* 0x0005e20000100a00 */
[-C--:B------:R-:W-:Y:S01]  /*1710*/  LEA.HI.X.SX32 R143, R52, R43.reuse, 0x1, P0 ;  /* 0x0000002b348f7211 */ /* 0x080fe200000f0eff */
[C---:B------:R-:W-:Y:S01]  /*1720*/  IMAD R94, R13.reuse, 0x2, R92 ;  /* 0x000000020d5e7824 */ /* 0x040fe200078e025c */
[----:B------:R-:W-:Y:S02]  /*1730*/  LEA.HI.X.SX32 R141, R54, R43, 0x1, P1 ;  /* 0x0000002b368d7211 */ /* 0x000fe400008f0eff */
[----:B-1----:R-:W-:Y:S01]  /*1740*/  LEA R138, P2, R56, R29, 0x1 ;  /* 0x0000001d388a7211 */ /* 0x002fe200078408ff */
[----:B------:R1:W-:Y:S01]  /*1750*/  STL.64 [R1+0x230], R142 ;  /* 0x0002308e01007387 */ /* 0x0003e20000100a00 */
[----:B------:R-:W-:-:S02]  /*1760*/  IMAD R96, R13, 0x2, R94 ;  /* 0x000000020d607824 */ /* 0x000fc400078e025e */
[----:B------:R-:W-:Y:S01]  /*1770*/  LEA.HI.X.SX32 R139, R56, R43, 0x1, P2 ;  /* 0x0000002b388b7211 */ /* 0x000fe200010f0eff */
[----:B------:R3:W-:Y:S01]  /*1780*/  STL.64 [R1+0x228], R140 ;  /* 0x0002288c01007387 */ /* 0x0007e20000100a00 */
[C---:B------:R-:W-:Y:S01]  /*1790*/  IMAD R98, R13.reuse, 0x2, R96 ;  /* 0x000000020d627824 */ /* 0x040fe200078e0260 */
[C---:B--2---:R-:W-:Y:S02]  /*17a0*/  LEA R136, P3, R58.reuse, R29, 0x1 ;  /* 0x0000001d3a887211 */ /* 0x044fe400078608ff */
[----:B------:R2:W-:Y:S01]  /*17b0*/  STL.64 [R1+0x220], R138 ;  /* 0x0002208a01007387 */ /* 0x0005e20000100a00 */
[C---:B------:R-:W-:Y:S01]  /*17c0*/  IMAD R100, R13.reuse, 0x2, R98 ;  /* 0x000000020d647824 */ /* 0x040fe200078e0262 */
[----:B------:R-:W-:Y:S02]  /*17d0*/  LEA.HI.X.SX32 R137, R58, R43, 0x1, P3 ;  /* 0x0000002b3a897211 */ /* 0x000fe400018f0eff */
[----:B-1----:R-:W-:Y:S01]  /*17e0*/  LEA R142, P0, R60, R29, 0x1 ;  /* 0x0000001d3c8e7211 */ /* 0x002fe200078008ff */
[----:B------:R-:W-:-:S02]  /*17f0*/  IMAD R102, R13, 0x2, R100 ;  /* 0x000000020d667824 */ /* 0x000fc400078e0264 */
[----:B------:R1:W-:Y:S01]  /*1800*/  STL.64 [R1+0x218], R136 ;  /* 0x0002188801007387 */ /* 0x0003e20000100a00 */
[----:B---3--:R-:W-:Y:S01]  /*1810*/  LEA R140, P1, R62, R29, 0x1 ;  /* 0x0000001d3e8c7211 */ /* 0x008fe200078208ff */
[C---:B------:R-:W-:Y:S01]  /*1820*/  IMAD R104, R13.reuse, 0x2, R102 ;  /* 0x000000020d687824 */ /* 0x040fe200078e0266 */
[----:B------:R-:W-:Y:S02]  /*1830*/  LEA.HI.X.SX32 R143, R60, R43, 0x1, P0 ;  /* 0x0000002b3c8f7211 */ /* 0x000fe400000f0eff */
[----:B--2---:R-:W-:Y:S01]  /*1840*/  LEA R138, P2, R64, R29, 0x1 ;  /* 0x0000001d408a7211 */ /* 0x004fe200078408ff */
[C---:B------:R-:W-:Y:S01]  /*1850*/  IMAD R106, R13.reuse, 0x2, R104 ;  /* 0x000000020d6a7824 */ /* 0x040fe200078e0268 */
[-C--:B------:R-:W-:Y:S01]  /*1860*/  LEA.HI.X.SX32 R141, R62, R43.reuse, 0x1, P1 ;  /* 0x0000002b3e8d7211 */ /* 0x080fe200008f0eff */
[----:B------:R2:W-:Y:S01]  /*1870*/  STL.64 [R1+0x210], R142 ;  /* 0x0002108e01007387 */ /* 0x0005e20000100a00 */
[----:B------:R-:W-:Y:S01]  /*1880*/  LEA.HI.X.SX32 R139, R64, R43, 0x1, P2 ;  /* 0x0000002b408b7211 */ /* 0x000fe200010f0eff */
[C---:B------:R-:W-:Y:S01]  /*1890*/  IMAD R108, R13.reuse, 0x2, R106 ;  /* 0x000000020d6c7824 */ /* 0x040fe200078e026a */
[C---:B-1----:R-:W-:Y:S01]  /*18a0*/  LEA R136, P3, R66.reuse, R29, 0x1 ;  /* 0x0000001d42887211 */ /* 0x042fe200078608ff */
[----:B------:R1:W-:Y:S02]  /*18b0*/  STL.64 [R1+0x208], R140 ;  /* 0x0002088c01007387 */ /* 0x0003e40000100a00 */
[C---:B------:R-:W-:Y:S01]  /*18c0*/  IMAD R110, R13.reuse, 0x2, R108 ;  /* 0x000000020d6e7824 */ /* 0x040fe200078e026c */
[----:B------:R-:W-:Y:S01]  /*18d0*/  LEA.HI.X.SX32 R137, R66, R43, 0x1, P3 ;  /* 0x0000002b42897211 */ /* 0x000fe200018f0eff */
[----:B------:R3:W-:Y:S02]  /*18e0*/  STL.64 [R1+0x200], R138 ;  /* 0x0002008a01007387 */ /* 0x0007e40000100a00 */
[C---:B------:R-:W-:Y:S01]  /*18f0*/  IMAD R112, R13.reuse, 0x2, R110 ;  /* 0x000000020d707824 */ /* 0x040fe200078e026e */
[C---:B--2---:R-:W-:Y:S01]  /*1900*/  LEA R142, P0, R68.reuse, R29, 0x1 ;  /* 0x0000001d448e7211 */ /* 0x044fe200078008ff */
[----:B------:R2:W-:Y:S02]  /*1910*/  STL.64 [R1+0x1f8], R136 ;  /* 0x0001f88801007387 */ /* 0x0005e40000100a00 */
[----:B------:R-:W-:Y:S01]  /*1920*/  IMAD R114, R13, 0x2, R112 ;  /* 0x000000020d727824 */ /* 0x000fe200078e0270 */
[----:B------:R-:W-:-:S02]  /*1930*/  LEA.HI.X.SX32 R143, R68, R43, 0x1, P0 ;  /* 0x0000002b448f7211 */ /* 0x000fc400000f0eff */
[-C--:B-1----:R-:W-:Y:S01]  /*1940*/  LEA R140, P1, R70, R29.reuse, 0x1 ;  /* 0x0000001d468c7211 */ /* 0x082fe200078208ff */
[C---:B------:R-:W-:Y:S01]  /*1950*/  IMAD R116, R13.reuse, 0x2, R114 ;  /* 0x000000020d747824 */ /* 0x040fe200078e0272 */
[----:B---3--:R-:W-:Y:S01]  /*1960*/  LEA R138, P2, R72, R29, 0x1 ;  /* 0x0000001d488a7211 */ /* 0x008fe200078408ff */
[----:B------:R1:W-:Y:S01]  /*1970*/  STL.64 [R1+0x1f0], R142 ;  /* 0x0001f08e01007387 */ /* 0x0003e20000100a00 */
[----:B------:R-:W-:Y:S01]  /*1980*/  LEA.HI.X.SX32 R141, R70, R43, 0x1, P1 ;  /* 0x0000002b468d7211 */ /* 0x000fe200008f0eff */
[C---:B------:R-:W-:Y:S01]  /*1990*/  IMAD R118, R13.reuse, 0x2, R116 ;  /* 0x000000020d767824 */ /* 0x040fe200078e0274 */
[----:B--2---:R-:W-:Y:S02]  /*19a0*/  LEA R136, P3, R74, R29, 0x1 ;  /* 0x0000001d4a887211 */ /* 0x004fe400078608ff */
[-C--:B------:R-:W-:Y:S01]  /*19b0*/  LEA.HI.X.SX32 R139, R72, R43.reuse, 0x1, P2 ;  /* 0x0000002b488b7211 */ /* 0x080fe200010f0eff */
[----:B------:R2:W-:Y:S01]  /*19c0*/  STL.64 [R1+0x1e8], R140 ;  /* 0x0001e88c01007387 */ /* 0x0005e20000100a00 */
[----:B------:R-:W-:Y:S01]  /*19d0*/  LEA.HI.X.SX32 R137, R74, R43, 0x1, P3 ;  /* 0x0000002b4a897211 */ /* 0x000fe200018f0eff */
[----:B------:R-:W-:-:S02]  /*19e0*/  IMAD R120, R13, 0x2, R118 ;  /* 0x000000020d787824 */ /* 0x000fc400078e0276 */
[----:B------:R3:W-:Y:S01]  /*19f0*/  STL.64 [R1+0x1e0], R138 ;  /* 0x0001e08a01007387 */ /* 0x0007e20000100a00 */
[C---:B-1----:R-:W-:Y:S01]  /*1a00*/  LEA R142, P0, R76.reuse, R29, 0x1 ;  /* 0x0000001d4c8e7211 */ /* 0x042fe200078008ff */
[C---:B------:R-:W-:Y:S02]  /*1a10*/  IMAD R124, R13.reuse, 0x2, R120 ;  /* 0x000000020d7c7824 */ /* 0x040fe400078e0278 */
[----:B------:R1:W-:Y:S01]  /*1a20*/  STL.64 [R1+0x1d8], R136 ;  /* 0x0001d88801007387 */ /* 0x0003e20000100a00 */
[----:B------:R-:W-:Y:S01]  /*1a30*/  LEA.HI.X.SX32 R143, R76, R43, 0x1, P0 ;  /* 0x0000002b4c8f7211 */ /* 0x000fe200000f0eff */
[----:B------:R-:W-:Y:S01]  /*1a40*/  IMAD R126, R13, 0x2, R124 ;  /* 0x000000020d7e7824 */ /* 0x000fe200078e027c */
[----:B--2---:R-:W-:-:S03]  /*1a50*/  LEA R140, P1, R78, R29, 0x1 ;  /* 0x0000001d4e8c7211 */ /* 0x004fc600078208ff */
[----:B------:R2:W-:Y:S01]  /*1a60*/  STL.64 [R1+0x1d0], R142 ;  /* 0x0001d08e01007387 */ /* 0x0005e20000100a00 */
[----:B---3--:R-:W-:Y:S01]  /*1a70*/  LEA R138, P2, R80, R29, 0x1 ;  /* 0x0000001d508a7211 */ /* 0x008fe200078408ff */
[C---:B------:R-:W-:Y:S01]  /*1a80*/  IMAD R128, R13.reuse, 0x2, R126 ;  /* 0x000000020d807824 */ /* 0x040fe200078e027e */
[----:B------:R-:W-:Y:S02]  /*1a90*/  LEA.HI.X.SX32 R141, R78, R43, 0x1, P1 ;  /* 0x0000002b4e8d7211 */ /* 0x000fe400008f0eff */
[----:B-1----:R-:W-:Y:S01]  /*1aa0*/  LEA R136, P3, R82, R29, 0x1 ;  /* 0x0000001d52887211 */ /* 0x002fe200078608ff */
[C---:B------:R-:W-:Y:S01]  /*1ab0*/  IMAD R130, R13.reuse, 0x2, R128 ;  /* 0x000000020d827824 */ /* 0x040fe200078e0280 */
[-C--:B------:R-:W-:Y:S01]  /*1ac0*/  LEA.HI.X.SX32 R139, R80, R43.reuse, 0x1, P2 ;  /* 0x0000002b508b7211 */ /* 0x080fe200010f0eff */
[----:B------:R1:W-:Y:S01]  /*1ad0*/  STL.64 [R1+0x1c8], R140 ;  /* 0x0001c88c01007387 */ /* 0x0003e20000100a00 */
[----:B------:R-:W-:Y:S01]  /*1ae0*/  LEA.HI.X.SX32 R137, R82, R43, 0x1, P3 ;  /* 0x0000002b52897211 */ /* 0x000fe200018f0eff */
[C---:B------:R-:W-:Y:S01]  /*1af0*/  IMAD R132, R13.reuse, 0x2, R130 ;  /* 0x000000020d847824 */ /* 0x040fe200078e0282 */
[C---:B--2---:R-:W-:Y:S01]  /*1b00*/  LEA R142, P0, R84.reuse, R29, 0x1 ;  /* 0x0000001d548e7211 */ /* 0x044fe200078008ff */
[----:B------:R2:W-:Y:S02]  /*1b10*/  STL.64 [R1+0x1c0], R138 ;  /* 0x0001c08a01007387 */ /* 0x0005e40000100a00 */
[C---:B------:R-:W-:Y:S01]  /*1b20*/  IMAD R134, R13.reuse, 0x2, R132 ;  /* 0x000000020d867824 */ /* 0x040fe200078e0284 */
[----:B------:R-:W-:Y:S01]  /*1b30*/  LEA.HI.X.SX32 R143, R84, R43, 0x1, P0 ;  /* 0x0000002b548f7211 */ /* 0x000fe200000f0eff */
[----:B------:R3:W-:Y:S02]  /*1b40*/  STL.64 [R1+0x1b8], R136 ;  /* 0x0001b88801007387 */ /* 0x0007e40000100a00 */
[C---:B------:R-:W-:Y:S01]  /*1b50*/  IMAD R6, R13.reuse, 0x2, R134 ;  /* 0x000000020d067824 */ /* 0x040fe200078e0286 */
[C---:B-1----:R-:W-:Y:S01]  /*1b60*/  LEA R140, P1, R86.reuse, R29, 0x1 ;  /* 0x0000001d568c7211 */ /* 0x042fe200078208ff */
[----:B------:R1:W-:Y:S02]  /*1b70*/  STL.64 [R1+0x1b0], R142 ;  /* 0x0001b08e01007387 */ /* 0x0003e40000100a00 */
[----:B------:R-:W-:Y:S01]  /*1b80*/  IMAD R0, R13, 0x2, R6 ;  /* 0x000000020d007824 */ /* 0x000fe200078e0206 */
[----:B------:R-:W-:-:S02]  /*1b90*/  LEA.HI.X.SX32 R141, R86, R43, 0x1, P1 ;  /* 0x0000002b568d7211 */ /* 0x000fc400008f0eff */
[-C--:B--2---:R-:W-:Y:S01]  /*1ba0*/  LEA R138, P2, R88, R29.reuse, 0x1 ;  /* 0x0000001d588a7211 */ /* 0x084fe200078408ff */
[----:B------:R-:W-:Y:S01]  /*1bb0*/  IMAD R8, R13, 0x2, R0 ;  /* 0x000000020d087824 */ /* 0x000fe200078e0200 */
[----:B---3--:R-:W-:Y:S01]  /*1bc0*/  LEA R136, P3, R90, R29, 0x1 ;  /* 0x0000001d5a887211 */ /* 0x008fe200078608ff */
[----:B------:R2:W-:Y:S01]  /*1bd0*/  STL.64 [R1+0x1a8], R140 ;  /* 0x0001a88c01007387 */ /* 0x0005e20000100a00 */
[-C--:B------:R-:W-:Y:S01]  /*1be0*/  LEA.HI.X.SX32 R139, R88, R43.reuse, 0x1, P2 ;  /* 0x0000002b588b7211 */ /* 0x080fe200010f0eff */
[----:B------:R-:W-:Y:S01]  /*1bf0*/  IMAD R13, R2, 0x2, R5 ;  /* 0x00000002020d7824 */ /* 0x000fe200078e0205 */
[----:B------:R-:W-:Y:S02]  /*1c00*/  LEA.HI.X.SX32 R137, R90, R43, 0x1, P3 ;  /* 0x0000002b5a897211 */ /* 0x000fe400018f0eff */
[----:B------:R-:W-:Y:S02]  /*1c10*/  CS2R R88, SRZ ;  /* 0x0000000000587805 */ /* 0x000fe4000001ff00 */
[----:B-1----:R-:W-:Y:S01]  /*1c20*/  LEA R142, P0, R92, R29, 0x1 ;  /* 0x0000001d5c8e7211 */ /* 0x002fe200078008ff */
[----:B------:R1:W-:Y:S01]  /*1c30*/  STL.64 [R1+0x1a0], R138 ;  /* 0x0001a08a01007387 */ /* 0x0003e20000100a00 */
[----:B------:R-:W-:Y:S01]  /*1c40*/  IMAD R15, R2, 0x2, R13 ;  /* 0x00000002020f7824 */ /* 0x000fe200078e020d */
[----:B------:R-:W-:-:S02]  /*1c50*/  CS2R R90, SRZ ;  /* 0x00000000005a7805 */ /* 0x000fc4000001ff00 */
[----:B------:R-:W-:Y:S01]  /*1c60*/  LEA.HI.X.SX32 R143, R92, R43, 0x1, P0 ;  /* 0x0000002b5c8f7211 */ /* 0x000fe200000f0eff */
[----:B------:R3:W-:Y:S01]  /*1c70*/  STL.64 [R1+0x198], R136 ;  /* 0x0001988801007387 */ /* 0x0007e20000100a00 */
[----:B------:R-:W-:Y:S01]  /*1c80*/  IMAD R3, R2, 0x2, R15 ;  /* 0x0000000202037824 */ /* 0x000fe200078e020f */
[----:B--2---:R-:W-:Y:S02]  /*1c90*/  LEA R140, P1, R94, R29, 0x1 ;  /* 0x0000001d5e8c7211 */ /* 0x004fe400078208ff */
[----:B------:R-:W-:Y:S01]  /*1ca0*/  CS2R R92, SRZ ;  /* 0x00000000005c7805 */ /* 0x000fe2000001ff00 */
[----:B------:R2:W-:Y:S01]  /*1cb0*/  STL.64 [R1+0x190], R142 ;  /* 0x0001908e01007387 */ /* 0x0005e20000100a00 */
[----:B------:R-:W-:Y:S01]  /*1cc0*/  IMAD R7, R2, 0x2, R3 ;  /* 0x0000000202077824 */ /* 0x000fe200078e0203 */
[----:B------:R-:W-:Y:S02]  /*1cd0*/  LEA.HI.X.SX32 R141, R94, R43, 0x1, P1 ;  /* 0x0000002b5e8d7211 */ /* 0x000fe400008f0eff */
[----:B------:R-:W-:-:S02]  /*1ce0*/  CS2R R94, SRZ ;  /* 0x00000000005e7805 */ /* 0x000fc4000001ff00 */
[-C--:B-1----:R-:W-:Y:S01]  /*1cf0*/  LEA R138, P2, R96, R29.reuse, 0x1 ;  /* 0x0000001d608a7211 */ /* 0x082fe200078408ff */
[----:B------:R-:W-:Y:S01]  /*1d00*/  IMAD R11, R2, 0x2, R7 ;  /* 0x00000002020b7824 */ /* 0x000fe200078e0207 */
[----:B------:R1:W-:Y:S01]  /*1d10*/  STL.64 [R1+0x188], R140 ;  /* 0x0001888c01007387 */ /* 0x0003e20000100a00 */
[----:B---3--:R-:W-:Y:S02]  /*1d20*/  LEA R136, P3, R98, R29, 0x1 ;  /* 0x0000001d62887211 */ /* 0x008fe400078608ff */
[-C--:B------:R-:W-:Y:S02]  /*1d30*/  LEA.HI.X.SX32 R139, R96, R43.reuse, 0x1, P2 ;  /* 0x0000002b608b7211 */ /* 0x080fe400010f0eff */
[----:B------:R-:W-:Y:S02]  /*1d40*/  CS2R R96, SRZ ;  /* 0x0000000000607805 */ /* 0x000fe4000001ff00 */
[----:B------:R-:W-:Y:S02]  /*1d50*/  LEA.HI.X.SX32 R137, R98, R43, 0x1, P3 ;  /* 0x0000002b62897211 */ /* 0x000fe400018f0eff */
[----:B------:R-:W-:-:S02]  /*1d60*/  CS2R R98, SRZ ;  /* 0x0000000000627805 */ /* 0x000fc4000001ff00 */
[C---:B--2---:R-:W-:Y:S01]  /*1d70*/  LEA R142, P0, R100.reuse, R29, 0x1 ;  /* 0x0000001d648e7211 */ /* 0x044fe200078008ff */
[----:B------:R2:W-:Y:S03]  /*1d80*/  STL.64 [R1+0x180], R138 ;  /* 0x0001808a01007387 */ /* 0x0005e60000100a00 */
[----:B------:R-:W-:Y:S01]  /*1d90*/  LEA.HI.X.SX32 R143, R100, R43, 0x1, P0 ;  /* 0x0000002b648f7211 */ /* 0x000fe200000f0eff */
[----:B------:R3:W-:Y:S01]  /*1da0*/  STL.64 [R1+0x178], R136 ;  /* 0x0001788801007387 */ /* 0x0007e20000100a00 */
[C---:B-1----:R-:W-:Y:S02]  /*1db0*/  LEA R140, P1, R102.reuse, R29, 0x1 ;  /* 0x0000001d668c7211 */ /* 0x042fe400078208ff */
[----:B------:R-:W-:Y:S01]  /*1dc0*/  CS2R R100, SRZ ;  /* 0x0000000000647805 */ /* 0x000fe2000001ff00 */
[----:B------:R1:W-:Y:S01]  /*1dd0*/  STL.64 [R1+0x170], R142 ;  /* 0x0001708e01007387 */ /* 0x0003e20000100a00 */
[----:B------:R-:W-:-:S02]  /*1de0*/  LEA.HI.X.SX32 R141, R102, R43, 0x1, P1 ;  /* 0x0000002b668d7211 */ /* 0x000fc400008f0eff */
[----:B------:R-:W-:Y:S02]  /*1df0*/  CS2R R102, SRZ ;  /* 0x0000000000667805 */ /* 0x000fe4000001ff00 */
[-C--:B--2---:R-:W-:Y:S01]  /*1e00*/  LEA R138, P2, R104, R29.reuse, 0x1 ;  /* 0x0000001d688a7211 */ /* 0x084fe200078408ff */
[----:B------:R2:W-:Y:S01]  /*1e10*/  STL.64 [R1+0x168], R140 ;  /* 0x0001688c01007387 */ /* 0x0005e20000100a00 */
[----:B---3--:R-:W-:Y:S02]  /*1e20*/  LEA R136, P3, R106, R29, 0x1 ;  /* 0x0000001d6a887211 */ /* 0x008fe400078608ff */
[-C--:B------:R-:W-:Y:S02]  /*1e30*/  LEA.HI.X.SX32 R139, R104, R43.reuse, 0x1, P2 ;  /* 0x0000002b688b7211 */ /* 0x080fe400010f0eff */
[----:B------:R-:W-:Y:S02]  /*1e40*/  CS2R R104, SRZ ;  /* 0x0000000000687805 */ /* 0x000fe4000001ff00 */
[----:B------:R-:W-:-:S02]  /*1e50*/  LEA.HI.X.SX32 R137, R106, R43, 0x1, P3 ;  /* 0x0000002b6a897211 */ /* 0x000fc400018f0eff */
[----:B------:R-:W-:Y:S02]  /*1e60*/  CS2R R106, SRZ ;  /* 0x00000000006a7805 */ /* 0x000fe4000001ff00 */
[-C--:B-1----:R-:W-:Y:S01]  /*1e70*/  LEA R142, P0, R108, R29.reuse, 0x1 ;  /* 0x0000001d6c8e7211 */ /* 0x082fe200078008ff */
[----:B------:R1:W-:Y:S01]  /*1e80*/  STL.64 [R1+0x160], R138 ;  /* 0x0001608a01007387 */ /* 0x0003e20000100a00 */
[----:B--2---:R-:W-:-:S03]  /*1e90*/  LEA R140, P1, R110, R29, 0x1 ;  /* 0x0000001d6e8c7211 */ /* 0x004fc600078208ff */
[----:B------:R2:W-:Y:S01]  /*1ea0*/  STL.64 [R1+0x158], R136 ;  /* 0x0001588801007387 */ /* 0x0005e20000100a00 */
[-C--:B------:R-:W-:Y:S02]  /*1eb0*/  LEA.HI.X.SX32 R143, R108, R43.reuse, 0x1, P0 ;  /* 0x0000002b6c8f7211 */ /* 0x080fe400000f0eff */
[----:B------:R-:W-:Y:S02]  /*1ec0*/  CS2R R108, SRZ ;  /* 0x00000000006c7805 */ /* 0x000fe4000001ff00 */
[----:B------:R-:W-:Y:S02]  /*1ed0*/  LEA.HI.X.SX32 R141, R110, R43, 0x1, P1 ;  /* 0x0000002b6e8d7211 */ /* 0x000fe400008f0eff */
[----:B------:R-:W-:Y:S01]  /*1ee0*/  CS2R R110, SRZ ;  /* 0x00000000006e7805 */ /* 0x000fe2000001ff00 */
[----:B------:R3:W-:Y:S01]  /*1ef0*/  STL.64 [R1+0x150], R142 ;  /* 0x0001508e01007387 */ /* 0x0007e20000100a00 */
[----:B-1----:R-:W-:-:S03]  /*1f00*/  LEA R138, P2, R112, R29, 0x1 ;  /* 0x0000001d708a7211 */ /* 0x002fc600078408ff */
[----:B------:R1:W-:Y:S01]  /*1f10*/  STL.64 [R1+0x148], R140 ;  /* 0x0001488c01007387 */ /* 0x0003e20000100a00 */
[----:B--2---:R-:W-:Y:S02]  /*1f20*/  LEA R136, P3, R114, R29, 0x1 ;  /* 0x0000001d72887211 */ /* 0x004fe400078608ff */
[-C--:B------:R-:W-:Y:S02]  /*1f30*/  LEA.HI.X.SX32 R139, R112, R43.reuse, 0x1, P2 ;  /* 0x0000002b708b7211 */ /* 0x080fe400010f0eff */
[----:B------:R-:W-:Y:S02]  /*1f40*/  CS2R R112, SRZ ;  /* 0x0000000000707805 */ /* 0x000fe4000001ff00 */
[----:B------:R-:W-:Y:S02]  /*1f50*/  LEA.HI.X.SX32 R137, R114, R43, 0x1, P3 ;  /* 0x0000002b72897211 */ /* 0x000fe400018f0eff */
[----:B------:R-:W-:Y:S02]  /*1f60*/  CS2R R114, SRZ ;  /* 0x0000000000727805 */ /* 0x000fe4000001ff00 */
[-C--:B---3--:R-:W-:Y:S01]  /*1f70*/  LEA R142, P0, R116, R29.reuse, 0x1 ;  /* 0x0000001d748e7211 */ /* 0x088fe200078008ff */
[----:B------:R2:W-:Y:S01]  /*1f80*/  STL.64 [R1+0x140], R138 ;  /* 0x0001408a01007387 */ /* 0x0005e20000100a00 */
[----:B-1----:R-:W-:-:S03]  /*1f90*/  LEA R140, P1, R118, R29, 0x1 ;  /* 0x0000001d768c7211 */ /* 0x002fc600078208ff */
[----:B------:R1:W-:Y:S01]  /*1fa0*/  STL.64 [R1+0x138], R136 ;  /* 0x0001388801007387 */ /* 0x0003e20000100a00 */
[-C--:B------:R-:W-:Y:S02]  /*1fb0*/  LEA.HI.X.SX32 R143, R116, R43.reuse, 0x1, P0 ;  /* 0x0000002b748f7211 */ /* 0x080fe400000f0eff */
[----:B------:R-:W-:Y:S02]  /*1fc0*/  CS2R R116, SRZ ;  /* 0x0000000000747805 */ /* 0x000fe4000001ff00 */
[----:B------:R-:W-:Y:S02]  /*1fd0*/  LEA.HI.X.SX32 R141, R118, R43, 0x1, P1 ;  /* 0x0000002b768d7211 */ /* 0x000fe400008f0eff */
[----:B------:R-:W-:Y:S01]  /*1fe0*/  CS2R R118, SRZ ;  /* 0x0000000000767805 */ /* 0x000fe2000001ff00 */
[----:B------:R-:W-:Y:S01]  /*1ff0*/  STL.64 [R1+0x130], R142 ;  /* 0x0001308e01007387 */ /* 0x000fe20000100a00 */
[----:B--2---:R-:W-:-:S03]  /*2000*/  LEA R138, P2, R120, R29, 0x1 ;  /* 0x0000001d788a7211 */ /* 0x004fc600078408ff */
[----:B------:R2:W-:Y:S01]  /*2010*/  STL.64 [R1+0x128], R140 ;  /* 0x0001288c01007387 */ /* 0x0005e20000100a00 */
[----:B-1----:R-:W-:Y:S02]  /*2020*/  LEA R136, P3, R124, R29, 0x1 ;  /* 0x0000001d7c887211 */ /* 0x002fe400078608ff */
[-C--:B------:R-:W-:Y:S02]  /*2030*/  LEA.HI.X.SX32 R139, R120, R43.reuse, 0x1, P2 ;  /* 0x0000002b788b7211 */ /* 0x080fe400010f0eff */
[----:B------:R-:W-:Y:S02]  /*2040*/  LEA.HI.X.SX32 R137, R124, R43, 0x1, P3 ;  /* 0x0000002b7c897211 */ /* 0x000fe400018f0eff */
[-C--:B------:R-:W-:Y:S01]  /*2050*/  LEA R120, P3, R132, R29.reuse, 0x1 ;  /* 0x0000001d84787211 */ /* 0x080fe200078608ff */
[----:B------:R1:W-:Y:S01]  /*2060*/  STL.64 [R1+0x120], R138 ;  /* 0x0001208a01007387 */ /* 0x0003e20000100a00 */
[----:B--2---:R-:W-:-:S03]  /*2070*/  LEA R140, P0, R126, R29, 0x1 ;  /* 0x0000001d7e8c7211 */ /* 0x004fc600078008ff */
[----:B------:R2:W-:Y:S01]  /*2080*/  STL.64 [R1+0x118], R136 ;  /* 0x0001188801007387 */ /* 0x0005e20000100a00 */
[-C--:B------:R-:W-:Y:S02]  /*2090*/  LEA.HI.X.SX32 R121, R132, R43.reuse, 0x1, P3 ;  /* 0x0000002b84797211 */ /* 0x080fe400018f0eff */
[----:B------:R-:W-:Y:S02]  /*20a0*/  LEA.HI.X.SX32 R141, R126, R43, 0x1, P0 ;  /* 0x0000002b7e8d7211 */ /* 0x000fe400000f0eff */
[----:B-1----:R-:W-:-:S03]  /*20b0*/  LEA R138, P1, R128, R29, 0x1 ;  /* 0x0000001d808a7211 */ /* 0x002fc600078208ff */
[----:B------:R-:W-:Y:S01]  /*20c0*/  STL.64 [R1+0x110], R140 ;  /* 0x0001108c01007387 */ /* 0x000fe20000100a00 */
[----:B--2---:R-:W-:Y:S02]  /*20d0*/  LEA R136, P2, R130, R29, 0x1 ;  /* 0x0000001d82887211 */ /* 0x004fe400078408ff */
[-C--:B------:R-:W-:Y:S02]  /*20e0*/  LEA.HI.X.SX32 R139, R128, R43.reuse, 0x1, P1 ;  /* 0x0000002b808b7211 */ /* 0x080fe400008f0eff */
[----:B------:R-:W-:Y:S02]  /*20f0*/  LEA.HI.X.SX32 R137, R130, R43, 0x1, P2 ;  /* 0x0000002b82897211 */ /* 0x000fe400010f0eff */
[-C--:B------:R-:W-:Y:S01]  /*2100*/  LEA R128, P0, R134, R29.reuse, 0x1 ;  /* 0x0000001d86807211 */ /* 0x080fe200078008ff */
[----:B------:R-:W-:Y:S01]  /*2110*/  STL.64 [R1+0x108], R138 ;  /* 0x0001088a01007387 */ /* 0x000fe20000100a00 */
[-C--:B------:R-:W-:Y:S02]  /*2120*/  LEA R126, P1, R6, R29.reuse, 0x1 ;  /* 0x0000001d067e7211 */ /* 0x080fe400078208ff */
[----:B------:R-:W-:Y:S01]  /*2130*/  LEA R124, P2, R0, R29, 0x1 ;  /* 0x0000001d007c7211 */ /* 0x000fe200078408ff */
[----:B------:R-:W-:Y:S01]  /*2140*/  STL.64 [R1+0x100], R136 ;  /* 0x0001008801007387 */ /* 0x000fe20000100a00 */
[----:B------:R-:W-:-:S02]  /*2150*/  LEA.HI.X.SX32 R129, R134, R43, 0x1, P0 ;  /* 0x0000002b86817211 */ /* 0x000fc400000f0eff */
[-C--:B------:R-:W-:Y:S01]  /*2160*/  LEA.HI.X.SX32 R127, R6, R43.reuse, 0x1, P1 ;  /* 0x0000002b067f7211 */ /* 0x080fe200008f0eff */
[----:B------:R1:W-:Y:S01]  /*2170*/  STL.64 [R1+0xf8], R120 ;  /* 0x0000f87801007387 */ /* 0x0003e20000100a00 */
[----:B------:R-:W-:Y:S01]  /*2180*/  LEA.HI.X.SX32 R125, R0, R43, 0x1, P2 ;  /* 0x0000002b007d7211 */ /* 0x000fe200010f0eff */
[C---:B------:R-:W-:Y:S02]  /*2190*/  IMAD.HI R0, R27.reuse, 0x2, RZ ;  /* 0x000000021b007827 */ /* 0x040fe400078e02ff */
[----:B------:R-:W-:Y:S04]  /*21a0*/  STL.64 [R1+0xf0], R128 ;  /* 0x0000f08001007387 */ /* 0x000fe80000100a00 */
[----:B------:R-:W-:Y:S01]  /*21b0*/  STL.64 [R1+0xe8], R126 ;  /* 0x0000e87e01007387 */ /* 0x000fe20000100a00 */
[----:B-1----:R-:W-:Y:S01]  /*21c0*/  LEA R120, P3, R8, R29, 0x1 ;  /* 0x0000001d08787211 */ /* 0x002fe200078608ff */
[----:B------:R-:W-:-:S02]  /*21d0*/  IMAD.SHL.U32 R29, R27, 0x2, RZ ;  /* 0x000000021b1d7824 */ /* 0x000fc400078e00ff */
[----:B------:R1:W-:Y:S01]  /*21e0*/  STL.64 [R1+0xe0], R124 ;  /* 0x0000e07c01007387 */ /* 0x0003e20000100a00 */
[----:B------:R-:W-:Y:S01]  /*21f0*/  LEA.HI.X.SX32 R121, R8, R43, 0x1, P3 ;  /* 0x0000002b08797211 */ /* 0x000fe200018f0eff */
[----:B------:R-:W-:Y:S01]  /*2200*/  IMAD R43, R2, 0x2, R11 ;  /* 0x00000002022b7824 */ /* 0x000fe200078e020b */
[----:B0-----:R-:W-:Y:S01]  /*2210*/  IADD3 R122, P0, P1, R29, UR10, R122 ;  /* 0x0000000a1d7a7c10 */ /* 0x001fe2000f91e07a */
[----:B------:R-:W-:Y:S02]  /*2220*/  UIADD3 UR10, UP1, UR11, 0x2, URZ ;  /* 0x000000020b0a7890 */ /* 0x000fe4000ff3e03f */
[----:B------:R0:W-:Y:S01]  /*2230*/  STL.64 [R1+0xd8], R120 ;  /* 0x0000d87801007387 */ /* 0x0001e20000100a00 */
[----:B------:R-:W-:Y:S01]  /*2240*/  IADD3.X R0, R0, UR9, R123, P0, P1 ;  /* 0x0000000900007c10 */ /* 0x000fe200087e247b */
[----:B------:R-:W-:Y:S01]  /*2250*/  IMAD R45, R2, 0x2, R43 ;  /* 0x00000002022d7824 */ /* 0x000fe200078e022b */
[----:B------:R-:W-:Y:S01]  /*2260*/  UIADD3.X UR11, UR6, 0x40000040, URZ, UP1, !UPT ;  /* 0x40000040060b7890 */ /* 0x000fe20008ffe43f */
[----:B-1----:R-:W-:-:S02]  /*2270*/  LEA R124, P1, R33, R122, 0x1 ;  /* 0x0000007a217c7211 */ /* 0x002fc400078208ff */
[C---:B------:R-:W-:Y:S01]  /*2280*/  IMAD R29, R2.reuse, 0x2, R45 ;  /* 0x00000002021d7824 */ /* 0x040fe200078e022d */
[----:B------:R-:W-:Y:S01]  /*2290*/  UIADD3.X UR9, UR5, 0x40000040, URZ, UP0, !UPT ;  /* 0x4000004005097890 */ /* 0x000fe200087fe43f */
[----:B------:R-:W-:Y:S02]  /*22a0*/  LEA.HI.X.SX32 R125, R33, R0, 0x1, P1 ;  /* 0x00000000217d7211 */ /* 0x000fe400008f0eff */
[C---:B------:R-:W-:Y:S01]  /*22b0*/  IMAD R27, R2.reuse, 0x2, R29 ;  /* 0x00000002021b7824 */ /* 0x040fe200078e021d */
[----:B------:R-:W-:Y:S01]  /*22c0*/  UIADD3.64 UR6, UR10, 0x1fe, URZ ;  /* 0x000001fe0a067897 */ /* 0x000fe2000fffe03f */
[C---:B0-----:R-:W-:Y:S01]  /*22d0*/  LEA R120, P0, R31.reuse, R122, 0x1 ;  /* 0x0000007a1f787211 */ /* 0x041fe200078008ff */
[----:B------:R-:W-:Y:S01]  /*22e0*/  UIADD3.64 UR12, UR10, 0x200, URZ ;  /* 0x000002000a0c7897 */ /* 0x000fe2000fffe03f */
[C---:B------:R-:W-:Y:S01]  /*22f0*/  IMAD R47, R2.reuse, 0x2, R27 ;  /* 0x00000002022f7824 */ /* 0x040fe200078e021b */
[----:B------:R-:W-:Y:S01]  /*2300*/  UIADD3.64 UR14, UR10, 0x2, URZ ;  /* 0x000000020a0e7897 */ /* 0x000fe2000fffe03f */
[----:B------:R-:W-:Y:S01]  /*2310*/  LEA.HI.X.SX32 R121, R31, R0, 0x1, P0 ;  /* 0x000000001f797211 */ /* 0x000fe200000f0eff */
[----:B------:R-:W-:Y:S01]  /*2320*/  UIADD3.64 UR18, UR10, 0x4, URZ ;  /* 0x000000040a127897 */ /* 0x000fe2000fffe03f */
[----:B------:R-:W-:Y:S01]  /*2330*/  IMAD R49, R2, 0x2, R47 ;  /* 0x0000000202317824 */ /* 0x000fe200078e022f */
[----:B------:R-:W-:-:S02]  /*2340*/  UIADD3.64 UR22, UR10, 0x3fe, URZ ;  /* 0x000003fe0a167897 */ /* 0x000fc4000fffe03f */
[----:B------:R0:W-:Y:S01]  /*2350*/  STL.64 [R1+0xd0], R120 ;  /* 0x0000d07801007387 */ /* 0x0001e20000100a00 */
[C---:B------:R-:W-:Y:S01]  /*2360*/  IMAD R31, R2.reuse, 0x2, R49 ;  /* 0x00000002021f7824 */ /* 0x040fe200078e0231 */
[----:B------:R-:W-:Y:S02]  /*2370*/  UIADD3.64 UR26, UR10, 0x400, URZ ;  /* 0x000004000a1a7897 */ /* 0x000fe4000fffe03f */
[----:B------:R1:W-:Y:S01]  /*2380*/  STL.64 [R1+0xc8], R124 ;  /* 0x0000c87c01007387 */ /* 0x0003e20000100a00 */
[----:B------:R-:W-:Y:S01]  /*2390*/  IMAD R33, R2, 0x2, R31 ;  /* 0x0000000202217824 */ /* 0x000fe200078e021f */
[----:B------:R-:W-:Y:S02]  /*23a0*/  UIADD3.64 UR30, UR10, 0x402, URZ ;  /* 0x000004020a1e7897 */ /* 0x000fe4000fffe03f */
[----:B------:R-:W-:Y:S02]  /*23b0*/  UIADD3.64 UR34, UR10, 0x404, URZ ;  /* 0x000004040a227897 */ /* 0x000fe4000fffe03f */
[----:B------:R-:W-:Y:S01]  /*23c0*/  UIADD3.64 UR6, UR10, 0x202, URZ ;  /* 0x000002020a067897 */ /* 0x000fe2000fffe03f */
[----:B0-----:R-:W-:Y:S01]  /*23d0*/  LEA R120, P0, R35, R122, 0x1 ;  /* 0x0000007a23787211 */ /* 0x001fe200078008ff */
[----:B------:R-:W-:-:S02]  /*23e0*/  UIADD3.64 UR38, UR10, 0x204, URZ ;  /* 0x000002040a267897 */ /* 0x000fc4000fffe03f */
[----:B------:R-:W-:Y:S01]  /*23f0*/  UIADD3.64 UR42, UR10, 0x5fe, URZ ;  /* 0x000005fe0a2a7897 */ /* 0x000fe2000fffe03f */
[----:B------:R-:W-:Y:S01]  /*2400*/  LEA.HI.X.SX32 R121, R35, R0, 0x1, P0 ;  /* 0x0000000023797211 */ /* 0x000fe200000f0eff */
[C---:B------:R-:W-:Y:S01]  /*2410*/  IMAD R35, R2.reuse, 0x2, R33 ;  /* 0x0000000202237824 */ /* 0x040fe200078e0221 */
[-C--:B------:R-:W-:Y:S01]  /*2420*/  LEA R126, P0, R37, R122.reuse, 0x1 ;  /* 0x0000007a257e7211 */ /* 0x080fe200078008ff */
[----:B------:R-:W-:Y:S01]  /*2430*/  UIADD3.64 UR46, UR10, 0x600, URZ ;  /* 0x000006000a2e7897 */ /* 0x000fe2000fffe03f */
[----:B-1----:R-:W-:Y:S01]  /*2440*/  LEA R124, P1, R39, R122, 0x1 ;  /* 0x0000007a277c7211 */ /* 0x002fe200078208ff */
[----:B------:R0:W-:Y:S01]  /*2450*/  STL.64 [R1+0xc0], R120 ;  /* 0x0000c07801007387 */ /* 0x0001e20000100a00 */
[-C--:B------:R-:W-:Y:S01]  /*2460*/  LEA.HI.X.SX32 R127, R37, R0.reuse, 0x1, P0 ;  /* 0x00000000257f7211 */ /* 0x080fe200000f0eff */
[----:B------:R-:W-:Y:S01]  /*2470*/  IMAD R37, R2, 0x2, R35 ;  /* 0x0000000202257824 */ /* 0x000fe200078e0223 */
[----:B------:R-:W-:Y:S01]  /*2480*/  LEA.HI.X.SX32 R125, R39, R0, 0x1, P1 ;  /* 0x00000000277d7211 */ /* 0x000fe200008f0eff */
[----:B------:R-:W-:-:S02]  /*2490*/  UIADD3.64 UR50, UR10, 0x602, URZ ;  /* 0x000006020a327897 */ /* 0x000fc4000fffe03f */
[----:B------:R1:W-:Y:S01]  /*24a0*/  STL.64 [R1+0xb8], R126 ;  /* 0x0000b87e01007387 */ /* 0x0003e20000100a00 */
[----:B------:R-:W-:Y:S01]  /*24b0*/  IMAD R39, R2, 0x2, R37 ;  /* 0x0000000202277824 */ /* 0x000fe200078e0225 */
[----:B------:R-:W-:Y:S02]  /*24c0*/  UIADD3.64 UR54, UR10, 0x604, URZ ;  /* 0x000006040a367897 */ /* 0x000fe4000fffe03f */
[----:B------:R2:W-:Y:S01]  /*24d0*/  STL.64 [R1+0xb0], R124 ;  /* 0x0000b07c01007387 */ /* 0x0005e20000100a00 */
[----:B------:R-:W-:Y:S01]  /*24e0*/  UIADD3.64 UR12, UR8, 0x80, URZ ;  /* 0x00000080080c7897 */ /* 0x000fe2000fffe03f */
[C---:B0-----:R-:W-:Y:S01]  /*24f0*/  LEA R120, P2, R41.reuse, R122, 0x1 ;  /* 0x0000007a29787211 */ /* 0x041fe200078408ff */
[----:B------:R-:W-:Y:S02]  /*2500*/  UIADD3.64 UR16, UR8, 0x100, URZ ;  /* 0x0000010008107897 */ /* 0x000fe4000fffe03f */
[----:B------:R-:W-:Y:S01]  /*2510*/  UIADD3.64 UR20, UR8, 0x180, URZ ;  /* 0x0000018008147897 */ /* 0x000fe2000fffe03f */
[----:B------:R-:W-:Y:S01]  /*2520*/  LEA.HI.X.SX32 R121, R41, R0, 0x1, P2 ;  /* 0x0000000029797211 */ /* 0x000fe200010f0eff */
[----:B------:R-:W-:Y:S01]  /*2530*/  UIADD3.64 UR24, UR8, 0x200, URZ ;  /* 0x0000020008187897 */ /* 0x000fe2000fffe03f */
[----:B-1----:R-:W-:Y:S01]  /*2540*/  LEA R126, P0, R19, R122, 0x1 ;  /* 0x0000007a137e7211 */ /* 0x002fe200078008ff */
[----:B------:R-:W-:-:S02]  /*2550*/  UIADD3.64 UR28, UR8, 0x280, URZ ;  /* 0x00000280081c7897 */ /* 0x000fc4000fffe03f */
[----:B------:R0:W-:Y:S01]  /*2560*/  STL.64 [R1+0xa8], R120 ;  /* 0x0000a87801007387 */ /* 0x0001e20000100a00 */
[----:B--2---:R-:W-:Y:S01]  /*2570*/  LEA R124, P1, R23, R122, 0x1 ;  /* 0x0000007a177c7211 */ /* 0x004fe200078208ff */
[----:B------:R-:W-:Y:S01]  /*2580*/  UIADD3.64 UR32, UR8, 0x300, URZ ;  /* 0x0000030008207897 */ /* 0x000fe2000fffe03f */
[-C--:B------:R-:W-:Y:S01]  /*2590*/  LEA.HI.X.SX32 R127, R19, R0.reuse, 0x1, P0 ;  /* 0x00000000137f7211 */ /* 0x080fe200000f0eff */
[C---:B------:R-:W-:Y:S01]  /*25a0*/  IMAD R19, R2.reuse, 0x2, R39 ;  /* 0x0000000202137824 */ /* 0x040fe200078e0227 */
[----:B------:R-:W-:Y:S01]  /*25b0*/  LEA.HI.X.SX32 R125, R23, R0, 0x1, P1 ;  /* 0x00000000177d7211 */ /* 0x000fe200008f0eff */
[----:B------:R-:W-:Y:S02]  /*25c0*/  ULDC UR5, c[0x0][0x238] ;  /* 0x00008e0000057ab9 */ /* 0x000fe40000000800 */
[----:B------:R1:W-:Y:S01]  /*25d0*/  STL.64 [R1+0xa0], R126 ;  /* 0x0000a07e01007387 */ /* 0x0003e20000100a00 */
[----:B------:R-:W-:Y:S01]  /*25e0*/  IMAD R23, R2, 0x2, R19 ;  /* 0x0000000202177824 */ /* 0x000fe200078e0213 */
[----:B0-----:R-:W-:-:S02]  /*25f0*/  LEA R120, P2, R25, R122, 0x1 ;  /* 0x0000007a19787211 */ /* 0x001fc400078408ff */
[----:B------:R0:W-:Y:S02]  /*2600*/  STL.64 [R1+0x98], R124 ;  /* 0x0000987c01007387 */ /* 0x0001e40000100a00 */
[----:B------:R-:W-:Y:S02]  /*2610*/  LEA.HI.X.SX32 R121, R25, R0, 0x1, P2 ;  /* 0x0000000019797211 */ /* 0x000fe400010f0eff */
[----:B-1----:R-:W-:-:S03]  /*2620*/  LEA R126, P0, R9, R122, 0x1 ;  /* 0x0000007a097e7211 */ /* 0x002fc600078008ff */
[----:B------:R1:W-:Y:S01]  /*2630*/  STL.64 [R1+0x90], R120 ;  /* 0x0000907801007387 */ /* 0x0003e20000100a00 */
[----:B------:R-:W-:Y:S01]  /*2640*/  LEA.HI.X.SX32 R127, R9, R0, 0x1, P0 ;  /* 0x00000000097f7211 */ /* 0x000fe200000f0eff */
[----:B------:R-:W-:Y:S01]  /*2650*/  IMAD R9, R2, 0x2, R23 ;  /* 0x0000000202097824 */ /* 0x000fe200078e0217 */
[----:B0-----:R-:W-:-:S03]  /*2660*/  LEA R124, P1, R17, R122, 0x1 ;  /* 0x0000007a117c7211 */ /* 0x001fc600078208ff */
[----:B------:R0:W-:Y:S01]  /*2670*/  STL.64 [R1+0x88], R126 ;  /* 0x0000887e01007387 */ /* 0x0001e20000100a00 */
[----:B------:R-:W-:Y:S01]  /*2680*/  LEA.HI.X.SX32 R125, R17, R0, 0x1, P1 ;  /* 0x00000000117d7211 */ /* 0x000fe200008f0eff */
[----:B------:R-:W-:Y:S01]  /*2690*/  IMAD R17, R2, 0x2, R9 ;  /* 0x0000000202117824 */ /* 0x000fe200078e0209 */
[----:B-1----:R-:W-:-:S03]  /*26a0*/  LEA R120, P2, R21, R122, 0x1 ;  /* 0x0000007a15787211 */ /* 0x002fc600078408ff */
[----:B------:R1:W-:Y:S01]  /*26b0*/  STL.64 [R1+0x80], R124 ;  /* 0x0000807c01007387 */ /* 0x0003e20000100a00 */
[----:B------:R-:W-:Y:S02]  /*26c0*/  LEA.HI.X.SX32 R121, R21, R0, 0x1, P2 ;  /* 0x0000000015797211 */ /* 0x000fe400010f0eff */
[----:B0-----:R-:W-:-:S03]  /*26d0*/  LEA R126, P0, R5, R122, 0x1 ;  /* 0x0000007a057e7211 */ /* 0x001fc600078008ff */
[----:B------:R0:W-:Y:S01]  /*26e0*/  STL.64 [R1+0x78], R120 ;  /* 0x0000787801007387 */ /* 0x0001e20000100a00 */
[----:B------:R-:W-:Y:S01]  /*26f0*/  LEA.HI.X.SX32 R127, R5, R0, 0x1, P0 ;  /* 0x00000000057f7211 */ /* 0x000fe200000f0eff */
[----:B------:R-:W-:Y:S01]  /*2700*/  IMAD R5, R2, 0x2, R17 ;  /* 0x0000000202057824 */ /* 0x000fe200078e0211 */
[----:B-1----:R-:W-:-:S03]  /*2710*/  LEA R124, P1, R13, R122, 0x1 ;  /* 0x0000007a0d7c7211 */ /* 0x002fc600078208ff */
[----:B------:R-:W-:Y:S01]  /*2720*/  STL.64 [R1+0x70], R126 ;  /* 0x0000707e01007387 */ /* 0x000fe20000100a00 */
[----:B------:R-:W-:Y:S01]  /*2730*/  LEA.HI.X.SX32 R125, R13, R0, 0x1, P1 ;  /* 0x000000000d7d7211 */ /* 0x000fe200008f0eff */
[----:B------:R-:W-:Y:S01]  /*2740*/  IMAD R13, R2, 0x2, R5 ;  /* 0x00000002020d7824 */ /* 0x000fe200078e0205 */
[----:B0-----:R-:W-:-:S03]  /*2750*/  LEA R120, P2, R15, R122, 0x1 ;  /* 0x0000007a0f787211 */ /* 0x001fc600078408ff */
[----:B------:R0:W-:Y:S01]  /*2760*/  STL.64 [R1+0x68], R124 ;  /* 0x0000687c01007387 */ /* 0x0001e20000100a00 */
[----:B------:R-:W-:Y:S02]  /*2770*/  LEA.HI.X.SX32 R121, R15, R0, 0x1, P2 ;  /* 0x000000000f797211 */ /* 0x000fe400010f0eff */
[----:B------:R-:W-:-:S03]  /*2780*/  LEA R20, P2, R11, R122, 0x1 ;  /* 0x0000007a0b147211 */ /* 0x000fc600078408ff */
[----:B------:R1:W-:Y:S01]  /*2790*/  STL.64 [R1+0x60], R120 ;  /* 0x0000607801007387 */ /* 0x0003e20000100a00 */
[----:B------:R-:W-:Y:S02]  /*27a0*/  LEA.HI.X.SX32 R21, R11, R0, 0x1, P2 ;  /* 0x000000000b157211 */ /* 0x000fe400010f0eff */
[-C--:B------:R-:W-:Y:S02]  /*27b0*/  LEA R6, P2, R29, R122.reuse, 0x1 ;  /* 0x0000007a1d067211 */ /* 0x080fe400078408ff */
[----:B0-----:R-:W-:-:S04]  /*27c0*/  LEA R124, P0, R3, R122, 0x1 ;  /* 0x0000007a037c7211 */ /* 0x001fc800078008ff */
[----:B------:R-:W-:Y:S01]  /*27d0*/  LEA.HI.X.SX32 R125, R3, R0, 0x1, P0 ;  /* 0x00000000037d7211 */ /* 0x000fe200000f0eff */
[----:B------:R-:W-:Y:S01]  /*27e0*/  IMAD R3, R2, 0x2, R13 ;  /* 0x0000000202037824 */ /* 0x000fe200078e020d */
[----:B-1----:R-:W-:-:S03]  /*27f0*/  LEA R120, P1, R7, R122, 0x1 ;  /* 0x0000007a07787211 */ /* 0x002fc600078208ff */
[----:B------:R-:W-:Y:S01]  /*2800*/  STL.64 [R1+0x58], R124 ;  /* 0x0000587c01007387 */ /* 0x000fe20000100a00 */
[----:B------:R-:W-:Y:S02]  /*2810*/  LEA.HI.X.SX32 R121, R7, R0, 0x1, P1 ;  /* 0x0000000007797211 */ /* 0x000fe400008f0eff */
[----:B------:R-:W-:Y:S02]  /*2820*/  LEA R14, P1, R45, R122, 0x1 ;  /* 0x0000007a2d0e7211 */ /* 0x000fe400078208ff */
[-C--:B------:R-:W-:Y:S01]  /*2830*/  LEA.HI.X.SX32 R7, R29, R0.reuse, 0x1, P2 ;  /* 0x000000001d077211 */ /* 0x080fe200010f0eff */
[----:B------:R0:W-:Y:S01]  /*2840*/  STL.64 [R1+0x50], R120 ;  /* 0x0000507801007387 */ /* 0x0001e20000100a00 */
[----:B------:R-:W-:Y:S02]  /*2850*/  LEA.HI.X.SX32 R15, R45, R0, 0x1, P1 ;  /* 0x000000002d0f7211 */ /* 0x000fe400008f0eff */
[C---:B------:R-:W-:Y:S01]  /*2860*/  LEA R10, P1, R47.reuse, R122, 0x1 ;  /* 0x0000007a2f0a7211 */ /* 0x040fe200078208ff */
[----:B------:R1:W-:Y:S03]  /*2870*/  STL.64 [R1+0x48], R20 ;  /* 0x0000481401007387 */ /* 0x0003e60000100a00 */
[----:B------:R-:W-:-:S02]  /*2880*/  LEA.HI.X.SX32 R11, R47, R0, 0x1, P1 ;  /* 0x000000002f0b7211 */ /* 0x000fc400008f0eff */
[----:B0-----:R-:W-:-:S04]  /*2890*/  LEA R120, P0, R43, R122, 0x1 ;  /* 0x0000007a2b787211 */ /* 0x001fc800078008ff */
[----:B------:R-:W-:Y:S01]  /*28a0*/  LEA.HI.X.SX32 R121, R43, R0, 0x1, P0 ;  /* 0x000000002b797211 */ /* 0x000fe200000f0eff */
[----:B-1----:R-:W-:-:S04]  /*28b0*/  IMAD R21, R2, 0x2, R3 ;  /* 0x0000000202157824 */ /* 0x002fc800078e0203 */
[----:B------:R-:W-:Y:S01]  /*28c0*/  STL.64 [R1+0x40], R120 ;  /* 0x0000407801007387 */ /* 0x000fe20000100a00 */
[----:B------:R-:W-:-:S03]  /*28d0*/  IMAD R25, R2, 0x2, R21 ;  /* 0x0000000202197824 */ /* 0x000fc600078e0215 */
[----:B------:R0:W-:Y:S01]  /*28e0*/  STL.64 [R1+0x38], R14 ;  /* 0x0000380e01007387 */ /* 0x0001e20000100a00 */
[----:B------:R-:W-:-:S03]  /*28f0*/  IMAD R29, R2, 0x2, R25 ;  /* 0x00000002021d7824 */ /* 0x000fc600078e0219 */
[----:B------:R1:W-:Y:S01]  /*2900*/  STL.64 [R1+0x30], R6 ;  /* 0x0000300601007387 */ /* 0x0003e20000100a00 */
[----:B0-----:R-:W-:-:S04]  /*2910*/  LEA R14, P0, R27, R122, 0x1 ;  /* 0x0000007a1b0e7211 */ /* 0x001fc800078008ff */
[----:B------:R-:W-:Y:S01]  /*2920*/  LEA.HI.X.SX32 R15, R27, R0, 0x1, P0 ;  /* 0x000000001b0f7211 */ /* 0x000fe200000f0eff */
[----:B------:R-:W-:Y:S01]  /*2930*/  IMAD R27, R2, 0x2, R29 ;  /* 0x00000002021b7824 */ /* 0x000fe200078e021d */
[----:B-1----:R-:W-:-:S03]  /*2940*/  LEA R6, P2, R49, R122, 0x1 ;  /* 0x0000007a31067211 */ /* 0x002fc600078408ff */
[----:B------:R0:W-:Y:S01]  /*2950*/  STL.64 [R1+0x28], R14 ;  /* 0x0000280e01007387 */ /* 0x0001e20000100a00 */
[----:B------:R-:W-:Y:S01]  /*2960*/  LEA.HI.X.SX32 R7, R49, R0, 0x1, P2 ;  /* 0x0000000031077211 */ /* 0x000fe200010f0eff */
[----:B------:R-:W-:Y:S02]  /*2970*/  IMAD R41, R2, 0x2, R27 ;  /* 0x0000000202297824 */ /* 0x000fe400078e021b */
[----:B------:R1:W-:Y:S04]  /*2980*/  STL.64 [R1+0x20], R10 ;  /* 0x0000200a01007387 */ /* 0x0003e80000100a00 */
[----:B------:R2:W-:Y:S01]  /*2990*/  STL.64 [R1+0x18], R6 ;  /* 0x0000180601007387 */ /* 0x0005e20000100a00 */
[-C--:B0-----:R-:W-:Y:S02]  /*29a0*/  LEA R14, P0, R31, R122.reuse, 0x1 ;  /* 0x0000007a1f0e7211 */ /* 0x081fe400078008ff */
[----:B-1----:R-:W-:-:S02]  /*29b0*/  LEA R10, P1, R33, R122, 0x1 ;  /* 0x0000007a210a7211 */ /* 0x002fc400078208ff */
[----:B------:R-:W-:Y:S01]  /*29c0*/  LEA.HI.X.SX32 R15, R31, R0, 0x1, P0 ;  /* 0x000000001f0f7211 */ /* 0x000fe200000f0eff */
[----:B------:R-:W-:Y:S01]  /*29d0*/  IMAD R31, R2, 0x2, R41 ;  /* 0x00000002021f7824 */ /* 0x000fe200078e0229 */
[----:B--2---:R-:W-:Y:S02]  /*29e0*/  LEA R6, P2, R35, R122, 0x1 ;  /* 0x0000007a23067211 */ /* 0x004fe400078408ff */
[-C--:B------:R-:W-:Y:S01]  /*29f0*/  LEA.HI.X.SX32 R11, R33, R0.reuse, 0x1, P1 ;  /* 0x00000000210b7211 */ /* 0x080fe200008f0eff */
[----:B------:R-:W-:Y:S01]  /*2a00*/  STL.64 [R1+0x10], R14 ;  /* 0x0000100e01007387 */ /* 0x000fe20000100a00 */
[----:B------:R-:W-:Y:S02]  /*2a10*/  LEA.HI.X.SX32 R7, R35, R0, 0x1, P2 ;  /* 0x0000000023077211 */ /* 0x000fe400010f0eff */
[-C--:B------:R-:W-:Y:S01]  /*2a20*/  LEA R246, P2, R19, R122.reuse, 0x1 ;  /* 0x0000007a13f67211 */ /* 0x080fe200078408ff */
[----:B------:R0:W-:Y:S01]  /*2a30*/  STL.64 [R1+0x8], R10 ;  /* 0x0000080a01007387 */ /* 0x0001e20000100a00 */
[----:B------:R-:W-:-:S02]  /*2a40*/  LEA R250, P0, R37, R122, 0x1 ;  /* 0x0000007a25fa7211 */ /* 0x000fc400078008ff */
[-C--:B------:R-:W-:Y:S01]  /*2a50*/  LEA.HI.X.SX32 R247, R19, R0.reuse, 0x1, P2 ;  /* 0x0000000013f77211 */ /* 0x080fe200010f0eff */
[----:B------:R1:W-:Y:S01]  /*2a60*/  STL.64 [R1], R6 ;  /* 0x0000000601007387 */ /* 0x0003e20000100a00 */
[----:B------:R-:W-:Y:S02]  /*2a70*/  LEA.HI.X.SX32 R251, R37, R0, 0x1, P0 ;  /* 0x0000000025fb7211 */ /* 0x000fe400000f0eff */
[-C--:B------:R-:W-:Y:S02]  /*2a80*/  LEA R244, P0, R23, R122.reuse, 0x1 ;  /* 0x0000007a17f47211 */ /* 0x080fe400078008ff */
[-C--:B------:R-:W-:Y:S02]  /*2a90*/  LEA R224, P2, R17, R122.reuse, 0x1 ;  /* 0x0000007a11e07211 */ /* 0x080fe400078408ff */
[----:B------:R-:W-:Y:S01]  /*2aa0*/  LEA R248, P1, R39, R122, 0x1 ;  /* 0x0000007a27f87211 */ /* 0x000fe200078208ff */
[----:B0-----:R-:W-:Y:S01]  /*2ab0*/  IMAD R11, R2, 0x2, R31 ;  /* 0x00000002020b7824 */ /* 0x001fe200078e021f */
[----:B------:R-:W-:-:S02]  /*2ac0*/  LEA.HI.X.SX32 R245, R23, R0, 0x1, P0 ;  /* 0x0000000017f57211 */ /* 0x000fc400000f0eff */
[----:B------:R-:W-:Y:S01]  /*2ad0*/  LEA.HI.X.SX32 R225, R17, R0, 0x1, P2 ;  /* 0x0000000011e17211 */ /* 0x000fe200010f0eff */
[C---:B------:R-:W-:Y:S01]  /*2ae0*/  IMAD R19, R2.reuse, 0x2, R11 ;  /* 0x0000000202137824 */ /* 0x040fe200078e020b */
[----:B------:R-:W-:Y:S02]  /*2af0*/  LEA R220, P0, R5, R122, 0x1 ;  /* 0x0000007a05dc7211 */ /* 0x000fe400078008ff */
[----:B------:R-:W-:Y:S01]  /*2b00*/  LEA.HI.X.SX32 R249, R39, R0, 0x1, P1 ;  /* 0x0000000027f97211 */ /* 0x000fe200008f0eff */
[C---:B------:R-:W-:Y:S01]  /*2b10*/  IMAD R33, R2.reuse, 0x2, R19 ;  /* 0x0000000202217824 */ /* 0x040fe200078e0213 */
[----:B------:R-:W-:Y:S02]  /*2b20*/  LEA R242, P1, R9, R122, 0x1 ;  /* 0x0000007a09f27211 */ /* 0x000fe400078208ff */
[-C--:B------:R-:W-:Y:S01]  /*2b30*/  LEA.HI.X.SX32 R221, R5, R0.reuse, 0x1, P0 ;  /* 0x0000000005dd7211 */ /* 0x080fe200000f0eff */
[----:B-1----:R-:W-:Y:S01]  /*2b40*/  IMAD R7, R2, 0x2, R33 ;  /* 0x0000000202077824 */ /* 0x002fe200078e0221 */
[----:B------:R-:W-:-:S02]  /*2b50*/  LEA.HI.X.SX32 R243, R9, R0, 0x1, P1 ;  /* 0x0000000009f37211 */ /* 0x000fc400008f0eff */
[-C--:B------:R-:W-:Y:S01]  /*2b60*/  LEA R216, P1, R13, R122.reuse, 0x1 ;  /* 0x0000007a0dd87211 */ /* 0x080fe200078208ff */
[C---:B------:R-:W-:Y:S01]  /*2b70*/  IMAD R15, R2.reuse, 0x2, R7 ;  /* 0x00000002020f7824 */ /* 0x040fe200078e0207 */
[-C--:B------:R-:W-:Y:S02]  /*2b80*/  LEA R210, P0, R21, R122.reuse, 0x1 ;  /* 0x0000007a15d27211 */ /* 0x080fe400078008ff */
[----:B------:R-:W-:Y:S01]  /*2b90*/  LEA R212, P2, R3, R122, 0x1 ;  /* 0x0000007a03d47211 */ /* 0x000fe200078408ff */
[C---:B------:R-:W-:Y:S01]  /*2ba0*/  IMAD R17, R2.reuse, 0x2, R15 ;  /* 0x0000000202117824 */ /* 0x040fe200078e020f */
[-C--:B------:R-:W-:Y:S02]  /*2bb0*/  LEA.HI.X.SX32 R217, R13, R0.reuse, 0x1, P1 ;  /* 0x000000000dd97211 */ /* 0x080fe400008f0eff */
[----:B------:R-:W-:Y:S01]  /*2bc0*/  LEA.HI.X.SX32 R211, R21, R0, 0x1, P0 ;  /* 0x0000000015d37211 */ /* 0x000fe200000f0eff */
[----:B------:R-:W-:Y:S01]  /*2bd0*/  IMAD R5, R2, 0x2, R17 ;  /* 0x0000000202057824 */ /* 0x000fe200078e0211 */
[----:B------:R-:W-:-:S02]  /*2be0*/  LEA R200, P0, R27, R122, 0x1 ;  /* 0x0000007a1bc87211 */ /* 0x000fc400078008ff */
[----:B------:R-:W-:Y:S01]  /*2bf0*/  LEA.HI.X.SX32 R213, R3, R0, 0x1, P2 ;  /* 0x0000000003d57211 */ /* 0x000fe200010f0eff */
[C---:B------:R-:W-:Y:S01]  /*2c00*/  IMAD R9, R2.reuse, 0x2, R5 ;  /* 0x0000000202097824 */ /* 0x040fe200078e0205 */
[----:B------:R-:W-:Y:S02]  /*2c10*/  LEA R208, P1, R25, R122, 0x1 ;  /* 0x0000007a19d07211 */ /* 0x000fe400078208ff */
[-C--:B------:R-:W-:Y:S01]  /*2c20*/  LEA.HI.X.SX32 R201, R27, R0.reuse, 0x1, P0 ;  /* 0x000000001bc97211 */ /* 0x080fe200000f0eff */
[C---:B------:R-:W-:Y:S01]  /*2c30*/  IMAD R13, R2.reuse, 0x2, R9 ;  /* 0x00000002020d7824 */ /* 0x040fe200078e0209 */
[----:B------:R-:W-:Y:S02]  /*2c40*/  LEA.HI.X.SX32 R209, R25, R0, 0x1, P1 ;  /* 0x0000000019d17211 */ /* 0x000fe400008f0eff */
[-C--:B------:R-:W-:Y:S01]  /*2c50*/  LEA R188, P0, R11, R122.reuse, 0x1 ;  /* 0x0000007a0bbc7211 */ /* 0x080fe200078008ff */
[----:B------:R-:W-:Y:S01]  /*2c60*/  IMAD R3, R2, 0x2, R13 ;  /* 0x0000000202037824 */ /* 0x000fe200078e020d */
[----:B------:R-:W-:-:S02]  /*2c70*/  LEA R196, P1, R41, R122, 0x1 ;  /* 0x0000007a29c47211 */ /* 0x000fc400078208ff */
[-C--:B------:R-:W-:Y:S01]  /*2c80*/  LEA.HI.X.SX32 R189, R11, R0.reuse, 0x1, P0 ;  /* 0x000000000bbd7211 */ /* 0x080fe200000f0eff */
[C---:B------:R-:W-:Y:S01]  /*2c90*/  IMAD R10, R2.reuse, 0x2, R3 ;  /* 0x00000002020a7824 */ /* 0x040fe200078e0203 */
[----:B------:R-:W-:Y:S02]  /*2ca0*/  LEA.HI.X.SX32 R197, R41, R0, 0x1, P1 ;  /* 0x0000000029c57211 */ /* 0x000fe400008f0eff */
[-C--:B------:R-:W-:Y:S01]  /*2cb0*/  LEA R204, P2, R29, R122.reuse, 0x1 ;  /* 0x0000007a1dcc7211 */ /* 0x080fe200078408ff */
[C---:B------:R-:W-:Y:S01]  /*2cc0*/  IMAD R11, R2.reuse, 0x2, R10 ;  /* 0x00000002020b7824 */ /* 0x040fe200078e020a */
[-C--:B------:R-:W-:Y:S02]  /*2cd0*/  LEA R184, P1, R19, R122.reuse, 0x1 ;  /* 0x0000007a13b87211 */ /* 0x080fe400078208ff */
[----:B------:R-:W-:Y:S01]  /*2ce0*/  LEA R176, P0, R7, R122, 0x1 ;  /* 0x0000007a07b07211 */ /* 0x000fe200078008ff */
[----:B------:R-:W-:Y:S01]  /*2cf0*/  IMAD R8, R2, 0x2, R11 ;  /* 0x0000000202087824 */ /* 0x000fe200078e020b */
[----:B------:R-:W-:-:S02]  /*2d00*/  LEA.HI.X.SX32 R205, R29, R0, 0x1, P2 ;  /* 0x000000001dcd7211 */ /* 0x000fc400010f0eff */
[----:B------:R-:W-:Y:S02]  /*2d10*/  LEA.HI.X.SX32 R185, R19, R0, 0x1, P1 ;  /* 0x0000000013b97211 */ /* 0x000fe400008f0eff */
[-C--:B------:R-:W-:Y:S02]  /*2d20*/  LEA R192, P2, R31, R122.reuse, 0x1 ;  /* 0x0000007a1fc07211 */ /* 0x080fe400078408ff */
[----:B------:R-:W-:Y:S02]  /*2d30*/  LEA R156, P1, R15, R122, 0x1 ;  /* 0x0000007a0f9c7211 */ /* 0x000fe400078208ff */
[-C--:B------:R-:W-:Y:S01]  /*2d40*/  LEA.HI.X.SX32 R177, R7, R0.reuse, 0x1, P0 ;  /* 0x0000000007b17211 */ /* 0x080fe200000f0eff */
[C---:B------:R-:W-:Y:S01]  /*2d50*/  IMAD R7, R2.reuse, 0x2, R8 ;  /* 0x0000000202077824 */ /* 0x040fe200078e0208 */
[-C--:B------:R-:W-:Y:S02]  /*2d60*/  LEA.HI.X.SX32 R193, R31, R0.reuse, 0x1, P2 ;  /* 0x000000001fc17211 */ /* 0x080fe400010f0eff */
[----:B------:R-:W-:Y:S01]  /*2d70*/  LEA.HI.X.SX32 R157, R15, R0, 0x1, P1 ;  /* 0x000000000f9d7211 */ /* 0x000fe200008f0eff */
[----:B------:R-:W-:Y:S01]  /*2d80*/  IMAD R6, R2, 0x2, R7 ;  /* 0x0000000202067824 */ /* 0x000fe200078e0207 */
[----:B------:R-:W-:-:S02]  /*2d90*/  LEA R180, P2, R33, R122, 0x1 ;  /* 0x0000007a21b47211 */ /* 0x000fc400078408ff */
[-C--:B------:R-:W-:Y:S02]  /*2da0*/  LEA R150, P1, R9, R122.reuse, 0x1 ;  /* 0x0000007a09967211 */ /* 0x080fe400078208ff */
[----:B------:R-:W-:Y:S02]  /*2db0*/  LEA R152, P0, R5, R122, 0x1 ;  /* 0x0000007a05987211 */ /* 0x000fe400078008ff */
[-C--:B------:R-:W-:Y:S02]  /*2dc0*/  LEA.HI.X.SX32 R181, R33, R0.reuse, 0x1, P2 ;  /* 0x0000000021b57211 */ /* 0x080fe400010f0eff */
[----:B------:R-:W-:Y:S01]  /*2dd0*/  LEA.HI.X.SX32 R151, R9, R0, 0x1, P1 ;  /* 0x0000000009977211 */ /* 0x000fe200008f0eff */
[C---:B------:R-:W-:Y:S01]  /*2de0*/  IMAD R9, R2.reuse, 0x2, R6 ;  /* 0x0000000202097824 */ /* 0x040fe200078e0206 */
[----:B------:R-:W-:Y:S02]  /*2df0*/  LEA R154, P2, R17, R122, 0x1 ;  /* 0x0000007a119a7211 */ /* 0x000fe400078408ff */
[----:B------:R-:W-:Y:S01]  /*2e00*/  LEA.HI.X.SX32 R153, R5, R0, 0x1, P0 ;  /* 0x0000000005997211 */ /* 0x000fe200000f0eff */
[----:B------:R-:W-:Y:S01]  /*2e10*/  IMAD R5, R2, 0x2, R9 ;  /* 0x0000000202057824 */ /* 0x000fe200078e0209 */
[----:B------:R-:W-:-:S02]  /*2e20*/  LEA R146, P0, R3, R122, 0x1 ;  /* 0x0000007a03927211 */ /* 0x000fc400078008ff */
[----:B------:R-:W-:Y:S02]  /*2e30*/  LEA.HI.X.SX32 R155, R17, R0, 0x1, P2 ;  /* 0x00000000119b7211 */ /* 0x000fe400010f0eff */
[-C--:B------:R-:W-:Y:S02]  /*2e40*/  LEA R148, P2, R13, R122.reuse, 0x1 ;  /* 0x0000007a0d947211 */ /* 0x080fe400078408ff */
[----:B------:R-:W-:Y:S02]  /*2e50*/  LEA R144, P1, R10, R122, 0x1 ;  /* 0x0000007a0a907211 */ /* 0x000fe400078208ff */
[-C--:B------:R-:W-:Y:S01]  /*2e60*/  LEA.HI.X.SX32 R147, R3, R0.reuse, 0x1, P0 ;  /* 0x0000000003937211 */ /* 0x080fe200000f0eff */
[----:B------:R-:W-:Y:S01]  /*2e70*/  IMAD R3, R2, 0x2, R5 ;  /* 0x0000000202037824 */ /* 0x000fe200078e0205 */
[----:B------:R-:W-:Y:S02]  /*2e80*/  LEA.HI.X.SX32 R149, R13, R0, 0x1, P2 ;  /* 0x000000000d957211 */ /* 0x000fe400010f0eff */
[----:B------:R-:W-:-:S02]  /*2e90*/  LEA R142, P2, R11, R122, 0x1 ;  /* 0x0000007a0b8e7211 */ /* 0x000fc400078408ff */
[----:B------:R-:W-:Y:S01]  /*2ea0*/  LEA.HI.X.SX32 R145, R10, R0, 0x1, P1 ;  /* 0x000000000a917211 */ /* 0x000fe200008f0eff */
[----:B------:R-:W-:Y:S01]  /*2eb0*/  IMAD R10, R2, 0x2, R3 ;  /* 0x00000002020a7824 */ /* 0x000fe200078e0203 */
[----:B------:R-:W-:Y:S02]  /*2ec0*/  LEA R138, P1, R7, R122, 0x1 ;  /* 0x0000007a078a7211 */ /* 0x000fe400078208ff */
[----:B------:R-:W-:Y:S02]  /*2ed0*/  LEA.HI.X.SX32 R143, R11, R0, 0x1, P2 ;  /* 0x000000000b8f7211 */ /* 0x000fe400010f0eff */
[----:B------:R-:W-:Y:S02]  /*2ee0*/  LEA R136, P2, R6, R122, 0x1 ;  /* 0x0000007a06887211 */ /* 0x000fe400078408ff */
[----:B------:R-:W-:Y:S01]  /*2ef0*/  LEA.HI.X.SX32 R139, R7, R0, 0x1, P1 ;  /* 0x00000000078b7211 */ /* 0x000fe200008f0eff */
[----:B------:R-:W-:Y:S01]  /*2f00*/  IMAD R7, R2, 0x2, R10 ;  /* 0x0000000202077824 */ /* 0x000fe200078e020a */
[----:B------:R-:W-:-:S02]  /*2f10*/  LEA R140, P0, R8, R122, 0x1 ;  /* 0x0000007a088c7211 */ /* 0x000fc400078008ff */
[-C--:B------:R-:W-:Y:S01]  /*2f20*/  LEA.HI.X.SX32 R137, R6, R0.reuse, 0x1, P2 ;  /* 0x0000000006897211 */ /* 0x080fe200010f0eff */
[----:B------:R-:W-:Y:S01]  /*2f30*/  IMAD R6, R2, 0x2, R7 ;  /* 0x0000000202067824 */ /* 0x000fe200078e0207 */
[----:B------:R-:W-:Y:S02]  /*2f40*/  LEA.HI.X.SX32 R141, R8, R0, 0x1, P0 ;  /* 0x00000000088d7211 */ /* 0x000fe400000f0eff */
[-C--:B------:R-:W-:Y:S01]  /*2f50*/  LEA R134, P0, R9, R122.reuse, 0x1 ;  /* 0x0000007a09867211 */ /* 0x080fe200078008ff */
[----:B------:R-:W-:Y:S01]  /*2f60*/  IMAD R2, R2, 0x2, R6 ;  /* 0x0000000202027824 */ /* 0x000fe200078e0206 */
[-C--:B------:R-:W-:Y:S02]  /*2f70*/  LEA R132, P1, R5, R122.reuse, 0x1 ;  /* 0x0000007a05847211 */ /* 0x080fe400078208ff */
[----:B------:R-:W-:Y:S02]  /*2f80*/  LEA R130, P2, R3, R122, 0x1 ;  /* 0x0000007a03827211 */ /* 0x000fe400078408ff */
[----:B------:R-:W-:-:S02]  /*2f90*/  LEA.HI.X.SX32 R135, R9, R0, 0x1, P0 ;  /* 0x0000000009877211 */ /* 0x000fc400000f0eff */
[-C--:B------:R-:W-:Y:S01]  /*2fa0*/  LEA.HI.X.SX32 R133, R5, R0.reuse, 0x1, P1 ;  /* 0x0000000005857211 */ /* 0x080fe200008f0eff */
[----:B------:R-:W-:Y:S01]  /*2fb0*/  IMAD.MOV.U32 R5, RZ, RZ, 0x3f800000 ;  /* 0x3f800000ff057424 */ /* 0x000fe200078e00ff */
[----:B------:R-:W-:Y:S02]  /*2fc0*/  LEA.HI.X.SX32 R131, R3, R0, 0x1, P2 ;  /* 0x0000000003837211 */ /* 0x000fe400010f0eff */
[-C--:B------:R-:W-:Y:S02]  /*2fd0*/  LEA R128, P0, R10, R122.reuse, 0x1 ;  /* 0x0000007a0a807211 */ /* 0x080fe400078008ff */
[-C--:B------:R-:W-:Y:S02]  /*2fe0*/  LEA R126, P1, R7, R122.reuse, 0x1 ;  /* 0x0000007a077e7211 */ /* 0x080fe400078208ff */
[-C--:B------:R-:W-:Y:S02]  /*2ff0*/  LEA R124, P2, R6, R122.reuse, 0x1 ;  /* 0x0000007a067c7211 */ /* 0x080fe400078408ff */
[----:B------:R-:W-:-:S02]  /*3000*/  LEA R122, P3, R2, R122, 0x1 ;  /* 0x0000007a027a7211 */ /* 0x000fc400078608ff */
[-C--:B------:R-:W-:Y:S01]  /*3010*/  LEA.HI.X.SX32 R129, R10, R0.reuse, 0x1, P0 ;  /* 0x000000000a817211 */ /* 0x080fe200000f0eff */
[----:B------:R-:W-:Y:S01]  /*3020*/  IMAD.MOV.U32 R10, RZ, RZ, -0x800000 ;  /* 0xff800000ff0a7424 */ /* 0x000fe200078e00ff */
[-C--:B------:R-:W-:Y:S02]  /*3030*/  LEA.HI.X.SX32 R127, R7, R0.reuse, 0x1, P1 ;  /* 0x00000000077f7211 */ /* 0x080fe400008f0eff */
[-C--:B------:R-:W-:Y:S01]  /*3040*/  LEA.HI.X.SX32 R125, R6, R0.reuse, 0x1, P2 ;  /* 0x00000000067d7211 */ /* 0x080fe200010f0eff */
[----:B------:R-:W-:Y:S01]  /*3050*/  IMAD.MOV.U32 R6, RZ, RZ, 0x3f800000 ;  /* 0x3f800000ff067424 */ /* 0x000fe200078e00ff */
[----:B------:R-:W-:Y:S01]  /*3060*/  LEA.HI.X.SX32 R123, R2, R0, 0x1, P3 ;  /* 0x00000000027b7211 */ /* 0x000fe200018f0eff */
[----:B------:R-:W-:Y:S01]  /*3070*/  IMAD.MOV.U32 R0, RZ, RZ, -0x800000 ;  /* 0xff800000ff007424 */ /* 0x000fe200078e00ff */
[----:B------:R-:W-:-:S07]  /*3080*/  CS2R R2, SRZ ;  /* 0x0000000000027805 */ /* 0x000fce000001ff00 */
.L_x_1:
[----:B------:R-:W2:Y:S04]  /*3090*/  LDL.64 R20, [R1+0x2d0] ;  /* 0x0002d00001147983 */ /* 0x000ea80000100a00 */
[----:B------:R-:W3:Y:S04]  /*30a0*/  LDL.64 R170, [R1+0x2c0] ;  /* 0x0002c00001aa7983 */ /* 0x000ee80000100a00 */
[----:B------:R-:W4:Y:S04]  /*30b0*/  LDL.64 R168, [R1+0x2b8] ;  /* 0x0002b80001a87983 */ /* 0x000f280000100a00 */
[----:B------:R-:W5:Y:S04]  /*30c0*/  LDL.64 R166, [R1+0x2b0] ;  /* 0x0002b00001a67983 */ /* 0x000f680000100a00 */
        /* <DEDUP_REMOVED lines=14> */
[----:B------:R-:W5:Y:S01]  /*31b0*/  LDL.64 R194, [R1+0x108] ;  /* 0x0001080001c27983 */ /* 0x000f620000100a00 */
[----:B------:R-:W-:Y:S01]  /*31c0*/  R2UR UR6, R252 ;  /* 0x00000000fc0672ca */ /* 0x000fe200000e0000 */
[----:B------:R-:W-:Y:S01]  /*31d0*/  UMOV UR59, 0x40000040 ;  /* 0x40000040003b7882 */ /* 0x000fe20000000000 */
[----:B------:R-:W-:-:S02]  /*31e0*/  MOV R13, UR47 ;  /* 0x0000002f000d7c02 */ /* 0x000fc40008000f00 */
[----:B------:R-:W-:Y:S01]  /*31f0*/  MOV R16, UR46 ;  /* 0x0000002e00107c02 */ /* 0x000fe20008000f00 */
[----:B------:R-:W-:Y:S01]  /*3200*/  UMOV UR44, UR56 ;  /* 0x00000038002c7c82 */ /* 0x000fe20008000000 */
[----:B------:R-:W-:Y:S01]  /*3210*/  UMOV UR45, UR57 ;  /* 0x00000039002d7c82 */ /* 0x000fe20008000000 */
[----:B------:R-:W-:Y:S02]  /*3220*/  MOV R14, UR51 ;  /* 0x00000033000e7c02 */ /* 0x000fe40008000f00 */
[----:B------:R-:W-:Y:S01]  /*3230*/  MOV R17, UR50 ;  /* 0x0000003200117c02 */ /* 0x000fe20008000f00 */
[----:B------:R-:W-:Y:S01]  /*3240*/  UMOV UR48, UR8 ;  /* 0x0000000800307c82 */ /* 0x000fe20008000000 */
[----:B------:R-:W-:Y:S01]  /*3250*/  UMOV UR49, UR9 ;  /* 0x0000000900317c82 */ /* 0x000fe20008000000 */
[----:B------:R-:W-:Y:S02]  /*3260*/  MOV R18, UR55 ;  /* 0x0000003700127c02 */ /* 0x000fe40008000f00 */
[----:B------:R-:W-:Y:S01]  /*3270*/  MOV R15, UR54 ;  /* 0x00000036000f7c02 */ /* 0x000fe20008000f00 */
[----:B------:R-:W-:Y:S01]  /*3280*/  UMOV UR52, UR12 ;  /* 0x0000000c00347c82 */ /* 0x000fe20008000000 */
[----:B------:R-:W-:Y:S01]  /*3290*/  UMOV UR53, UR13 ;  /* 0x0000000d00357c82 */ /* 0x000fe20008000000 */
[----:B------:R-:W-:Y:S01]  /*32a0*/  UMOV UR36, UR16 ;  /* 0x0000001000247c82 */ /* 0x000fe20008000000 */
[----:B------:R-:W-:Y:S01]  /*32b0*/  UMOV UR37, UR17 ;  /* 0x0000001100257c82 */ /* 0x000fe20008000000 */
[----:B------:R-:W-:Y:S01]  /*32c0*/  UMOV UR40, UR20 ;  /* 0x0000001400287c82 */ /* 0x000fe20008000000 */
[----:B------:R-:W-:Y:S01]  /*32d0*/  UMOV UR41, UR21 ;  /* 0x0000001500297c82 */ /* 0x000fe20008000000 */
        /* <DEDUP_REMOVED lines=8> */
[----:B--2---:R-:W-:-:S04]  /*3360*/  IMAD.WIDE R20, R2, 0x2, R20 ;  /* 0x0000000202147825 */ /* 0x004fc800078e0214 */
[C---:B---3--:R-:W-:Y:S01]  /*3370*/  IMAD.WIDE R34, R2.reuse, 0x2, R170 ;  /* 0x0000000202227825 */ /* 0x048fe200078e02aa */
[----:B------:R0:W2:Y:S03]  /*3380*/  LDG.E.U16 R7, desc[UR60][R20.64] ;  /* 0x0000003c14077981 */ /* 0x0000a6000c1e1500 */
[C---:B----4-:R-:W-:Y:S01]  /*3390*/  IMAD.WIDE R26, R2.reuse, 0x2, R168 ;  /* 0x00000002021a7825 */ /* 0x050fe200078e02a8 */
[----:B------:R-:W3:Y:S04]  /*33a0*/  LDL.64 R170, [R1+0x258] ;  /* 0x0002580001aa7983 */ /* 0x000ee80000100a00 */
[----:B------:R-:W4:Y:S01]  /*33b0*/  LDL.64 R168, [R1+0x250] ;  /* 0x0002500001a87983 */ /* 0x000f220000100a00 */
[----:B-----5:R-:W-:-:S03]  /*33c0*/  IMAD.WIDE R44, R2, 0x2, R166 ;  /* 0x00000002022c7825 */ /* 0x020fc600078e02a6 */
[----:B------:R-:W5:Y:S01]  /*33d0*/  LDL.64 R166, [R1+0x248] ;  /* 0x0002480001a67983 */ /* 0x000f620000100a00 */
[----:B------:R-:W-:-:S03]  /*33e0*/  IMAD.WIDE R8, R2, 0x2, R8 ;  /* 0x0000000202087825 */ /* 0x000fc600078e0208 */
[----:B------:R-:W2:Y:S01]  /*33f0*/  LDG.E.U16 R44, desc[UR60][R44.64] ;  /* 0x0000003c2c2c7981 */ /* 0x000ea2000c1e1500 */
[----:B------:R-:W-:-:S03]  /*3400*/  IMAD.WIDE R22, R2, 0x2, R22 ;  /* 0x0000000202167825 */ /* 0x000fc600078e0216 */
[----:B------:R1:W2:Y:S01]  /*3410*/  LDG.E.U16 R41, desc[UR60][R8.64] ;  /* 0x0000003c08297981 */ /* 0x0002a2000c1e1500 */
[----:B0-----:R-:W-:-:S03]  /*3420*/  IMAD.WIDE R20, R2, 0x2, R164 ;  /* 0x0000000202147825 */ /* 0x001fc600078e02a4 */
[----:B------:R-:W2:Y:S01]  /*3430*/  LDL.64 R164, [R1+0x238] ;  /* 0x0002380001a47983 */ /* 0x000ea20000100a00 */
[----:B------:R-:W-:-:S03]  /*3440*/  IMAD.WIDE R46, R2, 0x2, R160 ;  /* 0x00000002022e7825 */ /* 0x000fc600078e02a0 */
[----:B------:R0:W2:Y:S01]  /*3450*/  LDG.E.U16 R37, desc[UR60][R22.64] ;  /* 0x0000003c16257981 */ /* 0x0000a2000c1e1500 */
[----:B-1----:R-:W-:-:S03]  /*3460*/  IMAD.WIDE R8, R2, 0x2, R162 ;  /* 0x0000000202087825 */ /* 0x002fc600078e02a2 */
[----:B------:R1:W2:Y:S04]  /*3470*/  LDG.E.U16 R33, desc[UR60][R20.64] ;  /* 0x0000003c14217981 */ /* 0x0002a8000c1e1500 */
[----:B------:R-:W2:Y:S01]  /*3480*/  LDL.64 R162, [R1+0x230] ;  /* 0x0002300001a27983 */ /* 0x000ea20000100a00 */
[----:B0-----:R-:W-:-:S03]  /*3490*/  IMAD.WIDE R22, R2, 0x2, R158 ;  /* 0x0000000202167825 */ /* 0x001fc600078e029e */
[----:B------:R-:W2:Y:S01]  /*34a0*/  LDL.64 R160, [R1+0x228] ;  /* 0x0002280001a07983 */ /* 0x000ea20000100a00 */
[----:B-1----:R-:W-:-:S03]  /*34b0*/  IMAD.WIDE R20, R2, 0x2, R120 ;  /* 0x0000000202147825 */ /* 0x002fc600078e0278 */
[----:B------:R-:W2:Y:S04]  /*34c0*/  LDL.64 R158, [R1+0x220] ;  /* 0x00022000019e7983 */ /* 0x000ea80000100a00 */
[----:B------:R-:W2:Y:S01]  /*34d0*/  LDL.64 R120, [R1+0x218] ;  /* 0x0002180001787983 */ /* 0x000ea20000100a00 */
[----:B------:R-:W-:-:S03]  /*34e0*/  IMAD.WIDE R28, R2, 0x2, R182 ;  /* 0x00000002021c7825 */ /* 0x000fc600078e02b6 */
[----:B------:R0:W2:Y:S04]  /*34f0*/  LDG.E.U16 R25, desc[UR60][R8.64] ;  /* 0x0000003c08197981 */ /* 0x0000a8000c1e1500 */
[----:B------:R-:W2:Y:S01]  /*3500*/  LDG.E.U16 R24, desc[UR60][R22.64] ;  /* 0x0000003c16187981 */ /* 0x000ea2000c1e1500 */
[----:B------:R-:W-:-:S03]  /*3510*/  IMAD.WIDE R30, R2, 0x2, R186 ;  /* 0x00000002021e7825 */ /* 0x000fc600078e02ba */
[----:B------:R-:W2:Y:S01]  /*3520*/  LDG.E.U16 R46, desc[UR60][R46.64] ;  /* 0x0000003c2e2e7981 */ /* 0x000ea2000c1e1500 */
[----:B0-----:R-:W-:-:S03]  /*3530*/  IMAD.WIDE R8, R2, 0x2, R174 ;  /* 0x0000000202087825 */ /* 0x001fc600078e02ae */
[----:B------:R-:W2:Y:S04]  /*3540*/  LDL.64 R174, [R1+0x210] ;  /* 0x0002100001ae7983 */ /* 0x000ea80000100a00 */
[----:B------:R0:W2:Y:S04]  /*3550*/  LDG.E.U16 R32, desc[UR60][R28.64] ;  /* 0x0000003c1c207981 */ /* 0x0000a8000c1e1500 */
[----:B------:R-:W2:Y:S04]  /*3560*/  LDG.E.U16 R47, desc[UR60][R20.64] ;  /* 0x0000003c142f7981 */ /* 0x000ea8000c1e1500 */
[----:B------:R1:W2:Y:S01]  /*3570*/  LDG.E.U16 R43, desc[UR60][R8.64] ;  /* 0x0000003c082b7981 */ /* 0x0002a2000c1e1500 */
[----:B0-----:R-:W-:-:S03]  /*3580*/  IMAD.WIDE R28, R2, 0x2, R172 ;  /* 0x00000002021c7825 */ /* 0x001fc600078e02ac */
[----:B------:R-:W2:Y:S04]  /*3590*/  LDL.64 R172, [R1+0x208] ;  /* 0x0002080001ac7983 */ /* 0x000ea80000100a00 */
[----:B------:R-:W2:Y:S01]  /*35a0*/  LDL.64 R186, [R1+0x1e0] ;  /* 0x0001e00001ba7983 */ /* 0x000ea20000100a00 */
[----:B-1----:R-:W-:-:S03]  /*35b0*/  IMAD.WIDE R8, R2, 0x2, R178 ;  /* 0x0000000202087825 */ /* 0x002fc600078e02b2 */
[----:B------:R-:W2:Y:S04]  /*35c0*/  LDL.64 R178, [R1+0x1c8] ;  /* 0x0001c80001b27983 */ /* 0x000ea80000100a00 */
[----:B------:R-:W2:Y:S04]  /*35d0*/  LDG.E.U16 R40, desc[UR60][R30.64] ;  /* 0x0000003c1e287981 */ /* 0x000ea8000c1e1500 */
[----:B------:R-:W2:Y:S01]  /*35e0*/  LDL.64 R182, [R1+0x1d8] ;  /* 0x0001d80001b67983 */ /* 0x000ea20000100a00 */
[----:B------:R-:W-:-:S03]  /*35f0*/  IMAD.WIDE R58, R2, 0x2, R190 ;  /* 0x00000002023a7825 */ /* 0x000fc600078e02be */
[----:B------:R-:W2:Y:S04]  /*3600*/  LDL.64 R190, [R1+0xe8] ;  /* 0x0000e80001be7983 */ /* 0x000ea80000100a00 */
[----:B------:R-:W2:Y:S04]  /*3610*/  LDG.E.U16 R31, desc[UR60][R28.64] ;  /* 0x0000003c1c1f7981 */ /* 0x000ea8000c1e1500 */
[----:B------:R0:W2:Y:S04]  /*3620*/  LDG.E.U16 R30, desc[UR60][R8.64] ;  /* 0x0000003c081e7981 */ /* 0x0000a8000c1e1500 */
[----:B------:R-:W2:Y:S04]  /*3630*/  LDG.E.U16 R26, desc[UR60][R26.64] ;  /* 0x0000003c1a1a7981 */ /* 0x000ea8000c1e1500 */
[----:B------:R-:W2:Y:S01]  /*3640*/  LDG.E.U16 R34, desc[UR60][R34.64] ;  /* 0x0000003c22227981 */ /* 0x000ea2000c1e1500 */
[----:B---3--:R-:W-:-:S03]  /*3650*/  IMAD.WIDE R22, R2, 0x2, R170 ;  /* 0x0000000202167825 */ /* 0x008fc600078e02aa */
[----:B------:R-:W3:Y:S01]  /*3660*/  LDL.64 R170, [R1+0x200] ;  /* 0x0002000001aa7983 */ /* 0x000ee20000100a00 */
[----:B----4-:R-:W-:-:S03]  /*3670*/  IMAD.WIDE R48, R2, 0x2, R168 ;  /* 0x0000000202307825 */ /* 0x010fc600078e02a8 */
[----:B------:R-:W4:Y:S01]  /*3680*/  LDL.64 R168, [R1+0x1f8] ;  /* 0x0001f80001a87983 */ /* 0x000f220000100a00 */
[----:B-----5:R-:W-:-:S03]  /*3690*/  IMAD.WIDE R20, R2, 0x2, R166 ;  /* 0x0000000202147825 */ /* 0x020fc600078e02a6 */
[----:B------:R-:W5:Y:S04]  /*36a0*/  LDL.64 R166, [R1+0x1f0] ;  /* 0x0001f00001a67983 */ /* 0x000f680000100a00 */
[----:B------:R1:W5:Y:S04]  /*36b0*/  LDG.E.U16 R42, desc[UR60][R20.64] ;  /* 0x0000003c142a7981 */ /* 0x000368000c1e1500 */
[----:B------:R-:W5:Y:S01]  /*36c0*/  LDG.E.U16 R23, desc[UR60][R22.64] ;  /* 0x0000003c16177981 */ /* 0x000f62000c1e1500 */
[----:B--2---:R-:W-:-:S03]  /*36d0*/  IMAD.WIDE R50, R2, 0x2, R164 ;  /* 0x0000000202327825 */ /* 0x004fc600078e02a4 */
[----:B------:R-:W2:Y:S04]  /*36e0*/  LDL.64 R164, [R1+0x1d0] ;  /* 0x0001d00001a47983 */ /* 0x000ea80000100a00 */
[----:B------:R-:W2:Y:S04]  /*36f0*/  LDG.E.U16 R48, desc[UR60][R48.64] ;  /* 0x0000003c30307981 */ /* 0x000ea8000c1e1500 */
[----:B------:R-:W2:Y:S01]  /*3700*/  LDG.E.U16 R22, desc[UR60][R50.64] ;  /* 0x0000003c32167981 */ /* 0x000ea2000c1e1500 */
[----:B------:R-:W-:-:S03]  /*3710*/  IMAD.WIDE R38, R2, 0x2, R162 ;  /* 0x0000000202267825 */ /* 0x000fc600078e02a2 */
[----:B------:R-:W2:Y:S01]  /*3720*/  LDL.64 R162, [R1+0x1c0] ;  /* 0x0001c00001a27983 */ /* 0x000ea20000100a00 */
[----:B0-----:R-:W-:-:S03]  /*3730*/  IMAD.WIDE R8, R2, 0x2, R160 ;  /* 0x0000000202087825 */ /* 0x001fc600078e02a0 */
[----:B------:R-:W2:Y:S01]  /*3740*/  LDL.64 R160, [R1+0x1b8] ;  /* 0x0001b80001a07983 */ /* 0x000ea20000100a00 */
[----:B------:R-:W-:-:S03]  /*3750*/  IMAD.WIDE R28, R2, 0x2, R158 ;  /* 0x00000002021c7825 */ /* 0x000fc600078e029e */
[----:B------:R-:W2:Y:S01]  /*3760*/  LDL.64 R158, [R1+0x1b0] ;  /* 0x0001b000019e7983 */ /* 0x000ea20000100a00 */
[----:B-1----:R-:W-:-:S03]  /*3770*/  IMAD.WIDE R20, R2, 0x2, R120 ;  /* 0x0000000202147825 */ /* 0x002fc600078e0278 */
[----:B------:R-:W2:Y:S04]  /*3780*/  LDL.64 R120, [R1+0x1a8] ;  /* 0x0001a80001787983 */ /* 0x000ea80000100a00 */
[----:B------:R0:W2:Y:S04]  /*3790*/  LDG.E.U16 R45, desc[UR60][R38.64] ;  /* 0x0000003c262d7981 */ /* 0x0000a8000c1e1500 */
[----:B------:R-:W2:Y:S04]  /*37a0*/  LDG.E.U16 R29, desc[UR60][R28.64] ;  /* 0x0000003c1c1d7981 */ /* 0x000ea8000c1e1500 */
[----:B------:R-:W2:Y:S01]  /*37b0*/  LDG.E.U16 R21, desc[UR60][R20.64] ;  /* 0x0000003c14157981 */ /* 0x000ea2000c1e1500 */
[----:B------:R-:W-:-:S03]  /*37c0*/  IMAD.WIDE R54, R2, 0x2, R174 ;  /* 0x0000000202367825 */ /* 0x000fc600078e02ae */
[----:B------:R-:W2:Y:S04]  /*37d0*/  LDL.64 R174, [R1+0x190] ;  /* 0x0001900001ae7983 */ /* 0x000ea80000100a00 */
[----:B------:R-:W2:Y:S04]  /*37e0*/  LDG.E.U16 R8, desc[UR60][R8.64] ;  /* 0x0000003c08087981 */ /* 0x000ea8000c1e1500 */
[----:B------:R-:W2:Y:S01]  /*37f0*/  LDG.E.U16 R49, desc[UR60][R54.64] ;  /* 0x0000003c36317981 */ /* 0x000ea2000c1e1500 */
[----:B0-----:R-:W-:-:S03]  /*3800*/  IMAD.WIDE R38, R2, 0x2, R172 ;  /* 0x0000000202267825 */ /* 0x001fc600078e02ac */
[----:B------:R-:W2:Y:S01]  /*3810*/  LDL.64 R172, [R1+0x170] ;  /* 0x0001700001ac7983 */ /* 0x000ea20000100a00 */
[----:B------:R-:W-:-:S03]  /*3820*/  IMAD.WIDE R56, R2, 0x2, R186 ;  /* 0x0000000202387825 */ /* 0x000fc600078e02ba */
[----:B------:R-:W2:Y:S04]  /*3830*/  LDG.E.U16 R39, desc[UR60][R38.64] ;  /* 0x0000003c26277981 */ /* 0x000ea8000c1e1500 */
[----:B------:R-:W2:Y:S04]  /*3840*/  LDG.E.U16 R9, desc[UR60][R56.64] ;  /* 0x0000003c38097981 */ /* 0x000ea8000c1e1500 */
[----:B------:R-:W2:Y:S04]  /*3850*/  LDL.64 R186, [R1+0x198] ;  /* 0x0001980001ba7983 */ /* 0x000ea80000100a00 */
[----:B------:R-:W2:Y:S01]  /*3860*/  LDG.E.U16 R38, desc[UR60][R58.64] ;  /* 0x0000003c3a267981 */ /* 0x000ea2000c1e1500 */
[----:B---3--:R-:W-:-:S03]  /*3870*/  IMAD.WIDE R52, R2, 0x2, R170 ;  /* 0x0000000202347825 */ /* 0x008fc600078e02aa */
[----:B------:R-:W3:Y:S01]  /*3880*/  LDL.64 R170, [R1+0x150] ;  /* 0x0001500001aa7983 */ /* 0x000ee20000100a00 */
[----:B----4-:R-:W-:-:S03]  /*3890*/  IMAD.WIDE R50, R2, 0x2, R168 ;  /* 0x0000000202327825 */ /* 0x010fc600078e02a8 */
[----:B------:R2:W4:Y:S01]  /*38a0*/  LDG.E.U16 R28, desc[UR60][R52.64] ;  /* 0x0000003c341c7981 */ /* 0x000522000c1e1500 */
[----:B-----5:R-:W-:-:S03]  /*38b0*/  IMAD.WIDE R60, R2, 0x2, R166 ;  /* 0x00000002023c7825 */ /* 0x020fc600078e02a6 */
[----:B------:R0:W5:Y:S04]  /*38c0*/  LDG.E.U16 R20, desc[UR60][R50.64] ;  /* 0x0000003c32147981 */ /* 0x000168000c1e1500 */
[----:B------:R-:W4:Y:S04]  /*38d0*/  LDL.64 R168, [R1+0x130] ;  /* 0x0001300001a87983 */ /* 0x000f280000100a00 */
[----:B------:R-:W5:Y:S01]  /*38e0*/  LDL.64 R166, [R1+0x110] ;  /* 0x0001100001a67983 */ /* 0x000f620000100a00 */
[----:B--2---:R-:W-:-:S03]  /*38f0*/  IMAD.WIDE R52, R2, 0x2, R164 ;  /* 0x0000000202347825 */ /* 0x004fc600078e02a4 */
[----:B------:R-:W2:Y:S01]  /*3900*/  LDG.E.U16 R60, desc[UR60][R60.64] ;  /* 0x0000003c3c3c7981 */ /* 0x000ea2000c1e1500 */
[----:B0-----:R-:W-:-:S03]  /*3910*/  IMAD.WIDE R50, R2, 0x2, R178 ;  /* 0x0000000202327825 */ /* 0x001fc600078e02b2 */
[----:B------:R-:W2:Y:S04]  /*3920*/  LDL.64 R164, [R1+0xf0] ;  /* 0x0000f00001a47983 */ /* 0x000ea80000100a00 */
[----:B------:R0:W2:Y:S01]  /*3930*/  LDG.E.U16 R36, desc[UR60][R50.64] ;  /* 0x0000003c32247981 */ /* 0x0000a2000c1e1500 */
[----:B------:R-:W-:-:S03]  /*3940*/  IMAD.WIDE R58, R2, 0x2, R162 ;  /* 0x00000002023a7825 */ /* 0x000fc600078e02a2 */
[----:B------:R1:W2:Y:S01]  /*3950*/  LDG.E.U16 R61, desc[UR60][R52.64] ;  /* 0x0000003c343d7981 */ /* 0x0002a2000c1e1500 */
[----:B------:R-:W-:-:S03]  /*3960*/  IMAD.WIDE R56, R2, 0x2, R160 ;  /* 0x0000000202387825 */ /* 0x000fc600078e02a0 */
[----:B------:R-:W2:Y:S01]  /*3970*/  LDL.64 R162, [R1+0x1a0] ;  /* 0x0001a00001a27983 */ /* 0x000ea20000100a00 */
[----:B0-----:R-:W-:-:S03]  /*3980*/  IMAD.WIDE R50, R2, 0x2, R158 ;  /* 0x0000000202327825 */ /* 0x001fc600078e029e */
[----:B------:R-:W2:Y:S01]  /*3990*/  LDL.64 R160, [R1+0x188] ;  /* 0x0001880001a07983 */ /* 0x000ea20000100a00 */
[----:B-1----:R-:W-:-:S03]  /*39a0*/  IMAD.WIDE R52, R2, 0x2, R120 ;  /* 0x0000000202347825 */ /* 0x002fc600078e0278 */
[----:B------:R-:W2:Y:S04]  /*39b0*/  LDL.64 R158, [R1+0x168] ;  /* 0x00016800019e7983 */ /* 0x000ea80000100a00 */
[----:B------:R-:W2:Y:S01]  /*39c0*/  LDL.64 R120, [R1+0x148] ;  /* 0x0001480001787983 */ /* 0x000ea20000100a00 */
[----:B------:R-:W-:-:S03]  /*39d0*/  IMAD.WIDE R54, R2, 0x2, R182 ;  /* 0x0000000202367825 */ /* 0x000fc600078e02b6 */
[----:B------:R-:W2:Y:S04]  /*39e0*/  LDL.64 R182, [R1+0x180] ;  /* 0x0001800001b67983 */ /* 0x000ea80000100a00 */
[----:B------:R0:W2:Y:S04]  /*39f0*/  LDG.E.U16 R19, desc[UR60][R54.64] ;  /* 0x0000003c36137981 */ /* 0x0000a8000c1e1500 */
[----:B------:R-:W2:Y:S04]  /*3a00*/  LDL.64 R178, [R1+0x160] ;  /* 0x0001600001b27983 */ /* 0x000ea80000100a00 */
[----:B------:R-:W2:Y:S01]  /*3a10*/  LDG.E.U16 R27, desc[UR60][R56.64] ;  /* 0x0000003c381b7981 */ /* 0x000ea2000c1e1500 */
[----:B0-----:R-:W-:-:S03]  /*3a20*/  IMAD.WIDE R54, R2, 0x2, R174 ;  /* 0x0000000202367825 */ /* 0x001fc600078e02ae */
[----:B------:R0:W2:Y:S04]  /*3a30*/  LDG.E.U16 R62, desc[UR60][R50.64] ;  /* 0x0000003c323e7981 */ /* 0x0000a8000c1e1500 */
[----:B------:R3:W2:Y:S04]  /*3a40*/  LDG.E.U16 R63, desc[UR60][R52.64] ;  /* 0x0000003c343f7981 */ /* 0x0006a8000c1e1500 */
[----:B------:R4:W2:Y:S01]  /*3a50*/  LDG.E.U16 R64, desc[UR60][R54.64] ;  /* 0x0000003c36407981 */ /* 0x0008a2000c1e1500 */
[----:B0-----:R-:W-:-:S03]  /*3a60*/  IMAD.WIDE R50, R2, 0x2, R172 ;  /* 0x0000000202327825 */ /* 0x001fc600078e02ac */
[----:B------:R-:W2:Y:S04]  /*3a70*/  LDL.64 R174, [R1+0x140] ;  /* 0x0001400001ae7983 */ /* 0x000ea80000100a00 */
[----:B------:R-:W2:Y:S04]  /*3a80*/  LDL.64 R172, [R1+0x120] ;  /* 0x0001200001ac7983 */ /* 0x000ea80000100a00 */
[----:B------:R2:W2:Y:S04]  /*3a90*/  LDG.E.U16 R35, desc[UR60][R58.64] ;  /* 0x0000003c3a237981 */ /* 0x0004a8000c1e1500 */
[----:B------:R0:W2:Y:S01]  /*3aa0*/  LDG.E.U16 R65, desc[UR60][R50.64] ;  /* 0x0000003c32417981 */ /* 0x0000a2000c1e1500 */
[----:B---3--:R-:W-:-:S03]  /*3ab0*/  IMAD.WIDE R52, R2, 0x2, R170 ;  /* 0x0000000202347825 */ /* 0x008fc600078e02aa */
[----:B------:R-:W3:Y:S04]  /*3ac0*/  LDL.64 R170, [R1+0x100] ;  /* 0x0001000001aa7983 */ /* 0x000ee80000100a00 */
[----:B------:R1:W3:Y:S01]  /*3ad0*/  LDG.E.U16 R66, desc[UR60][R52.64] ;  /* 0x0000003c34427981 */ /* 0x0002e2000c1e1500 */
[----:B----4-:R-:W-:-:S03]  /*3ae0*/  IMAD.WIDE R54, R2, 0x2, R168 ;  /* 0x0000000202367825 */ /* 0x010fc600078e02a8 */
[----:B------:R-:W4:Y:S01]  /*3af0*/  LDL.64 R168, [R1+0xe0] ;  /* 0x0000e00001a87983 */ /* 0x000f220000100a00 */
[----:B-----5:R-:W-:-:S03]  /*3b00*/  IMAD.WIDE R56, R2, 0x2, R166 ;  /* 0x0000000202387825 */ /* 0x020fc600078e02a6 */
[----:B------:R-:W5:Y:S04]  /*3b10*/  LDL.64 R166, [R1+0x178] ;  /* 0x0001780001a67983 */ /* 0x000f680000100a00 */
[----:B------:R1:W5:Y:S01]  /*3b20*/  LDG.E.U16 R67, desc[UR60][R54.64] ;  /* 0x0000003c36437981 */ /* 0x000362000c1e1500 */
[----:B--2---:R-:W-:-:S03]  /*3b30*/  IMAD.WIDE R58, R2, 0x2, R164 ;  /* 0x00000002023a7825 */ /* 0x004fc600078e02a4 */
[----:B------:R2:W5:Y:S04]  /*3b40*/  LDG.E.U16 R68, desc[UR60][R56.64] ;  /* 0x0000003c38447981 */ /* 0x000568000c1e1500 */
[----:B------:R-:W5:Y:S04]  /*3b50*/  LDL.64 R164, [R1+0x158] ;  /* 0x0001580001a47983 */ /* 0x000f680000100a00 */
[----:B------:R2:W5:Y:S01]  /*3b60*/  LDG.E.U16 R69, desc[UR60][R58.64] ;  /* 0x0000003c3a457981 */ /* 0x000562000c1e1500 */
[----:B0-----:R-:W-:-:S03]  /*3b70*/  IMAD.WIDE R50, R2, 0x2, R162 ;  /* 0x0000000202327825 */ /* 0x001fc600078e02a2 */
[----:B------:R-:W5:Y:S01]  /*3b80*/  LDL.64 R162, [R1+0x138] ;  /* 0x0001380001a27983 */ /* 0x000f620000100a00 */
[----:B-1----:R-:W-:-:S03]  /*3b90*/  IMAD.WIDE R52, R2, 0x2, R160 ;  /* 0x0000000202347825 */ /* 0x002fc600078e02a0 */
[----:B------:R-:W5:Y:S01]  /*3ba0*/  LDL.64 R160, [R1+0x118] ;  /* 0x0001180001a07983 */ /* 0x000f620000100a00 */
[----:B------:R-:W-:-:S03]  /*3bb0*/  IMAD.WIDE R54, R2, 0x2, R158 ;  /* 0x0000000202367825 */ /* 0x000fc600078e029e */
[----:B------:R-:W5:Y:S01]  /*3bc0*/  LDL.64 R158, [R1+0xf8] ;  /* 0x0000f800019e7983 */ /* 0x000f620000100a00 */
[----:B--2---:R-:W-:-:S03]  /*3bd0*/  IMAD.WIDE R56, R2, 0x2, R120 ;  /* 0x0000000202387825 */ /* 0x004fc600078e0278 */
[----:B------:R-:W2:Y:S01]  /*3be0*/  LDL.64 R120, [R1+0xd8] ;  /* 0x0000d80001787983 */ /* 0x000ea20000100a00 */
[----:B------:R-:W-:-:S03]  /*3bf0*/  IMAD.WIDE R58, R2, 0x2, R198 ;  /* 0x00000002023a7825 */ /* 0x000fc600078e02c6 */
[----:B------:R0:W2:Y:S04]  /*3c00*/  LDG.E.U16 R70, desc[UR60][R50.64] ;  /* 0x0000003c32467981 */ /* 0x0000a8000c1e1500 */
[----:B------:R1:W2:Y:S04]  /*3c10*/  LDG.E.U16 R71, desc[UR60][R52.64] ;  /* 0x0000003c34477981 */ /* 0x0002a8000c1e1500 */
[----:B------:R1:W2:Y:S01]  /*3c20*/  LDG.E.U16 R72, desc[UR60][R54.64] ;  /* 0x0000003c36487981 */ /* 0x0002a2000c1e1500 */
[----:B0-----:R-:W-:-:S03]  /*3c30*/  IMAD.WIDE R50, R2, 0x2, R194 ;  /* 0x0000000202327825 */ /* 0x001fc600078e02c2 */
[----:B------:R0:W2:Y:S01]  /*3c40*/  LDG.E.U16 R73, desc[UR60][R56.64] ;  /* 0x0000003c38497981 */ /* 0x0000a2000c1e1500 */
[----:B-1----:R-:W-:-:S03]  /*3c50*/  IMAD.WIDE R52, R2, 0x2, R190 ;  /* 0x0000000202347825 */ /* 0x002fc600078e02be */
[----:B------:R1:W2:Y:S01]  /*3c60*/  LDG.E.U16 R74, desc[UR60][R58.64] ;  /* 0x0000003c3a4a7981 */ /* 0x0002a2000c1e1500 */
[----:B------:R-:W-:-:S03]  /*3c70*/  IMAD.WIDE R54, R2, 0x2, R186 ;  /* 0x0000000202367825 */ /* 0x000fc600078e02ba */
        /* <DEDUP_REMOVED lines=8> */
[----:B------:R5:W2:Y:S04]  /*3d00*/  LDG.E.U16 R79, desc[UR60][R58.64] ;  /* 0x0000003c3a4f7981 */ /* 0x000aa8000c1e1500 */
[----:B------:R0:W2:Y:S04]  /*3d10*/  LDG.E.U16 R80, desc[UR60][R50.64] ;  /* 0x0000003c32507981 */ /* 0x0000a8000c1e1500 */
[----:B------:R1:W2:Y:S01]  /*3d20*/  LDG.E.U16 R81, desc[UR60][R52.64] ;  /* 0x0000003c34517981 */ /* 0x0002a2000c1e1500 */
[----:B------:R-:W-:Y:S01]  /*3d30*/  UMOV UR58, UR6 ;  /* 0x00000006003a7c82 */ /* 0x000fe20008000000 */
[----:B------:R-:W-:-:S02]  /*3d40*/  UIADD3.64 UR46, UR10, 0x1fe, URZ ;  /* 0x000001fe0a2e7897 */ /* 0x000fc4000fffe03f */
[----:B------:R-:W-:Y:S01]  /*3d50*/  UIADD3.64 UR50, UR10, 0x200, URZ ;  /* 0x000002000a327897 */ /* 0x000fe2000fffe03f */
[----:B------:R-:W2:Y:S01]  /*3d60*/  LDL.64 R182, [R1+0x50] ;  /* 0x0000500001b67983 */ /* 0x000ea20000100a00 */
[----:B------:R-:W-:-:S03]  /*3d70*/  UIADD3.64 UR54, UR10, 0x202, URZ ;  /* 0x000002020a367897 */ /* 0x000fc6000fffe03f */
[----:B------:R-:W2:Y:S04]  /*3d80*/  LDL.64 R186, [R1+0x70] ;  /* 0x0000700001ba7983 */ /* 0x000ea80000100a00 */
[----:B------:R-:W2:Y:S04]  /*3d90*/  LDL.64 R194, [R1+0xb0] ;  /* 0x0000b00001c27983 */ /* 0x000ea80000100a00 */
[----:B------:R-:W2:Y:S04]  /*3da0*/  LDL.64 R198, [R1+0xd0] ;  /* 0x0000d00001c67983 */ /* 0x000ea80000100a00 */
[----:B------:R-:W2:Y:S04]  /*3db0*/  LDL.64 R190, [R1+0x90] ;  /* 0x0000900001be7983 */ /* 0x000ea80000100a00 */
[----:B------:R-:W2:Y:S04]  /*3dc0*/  LDL.64 R178, [R1+0x30] ;  /* 0x0000300001b27983 */ /* 0x000ea80000100a00 */
[----:B------:R-:W2:Y:S01]  /*3dd0*/  LDL.64 R174, [R1+0x10] ;  /* 0x0000100001ae7983 */ /* 0x000ea20000100a00 */
[----:B---3--:R-:W-:-:S05]  /*3de0*/  IMAD.WIDE R54, R2, 0x2, R170 ;  /* 0x0000000202367825 */ /* 0x008fca00078e02aa */
[----:B------:R3:W2:Y:S01]  /*3df0*/  LDG.E.U16 R82, desc[UR60][R54.64] ;  /* 0x0000003c36527981 */ /* 0x0006a2000c1e1500 */
[----:B----4-:R-:W-:-:S04]  /*3e00*/  IMAD.WIDE R56, R2, 0x2, R168 ;  /* 0x0000000202387825 */ /* 0x010fc800078e02a8 */
[C---:B-----5:R-:W-:Y:S01]  /*3e10*/  IMAD.WIDE R58, R2.reuse, 0x2, R166 ;  /* 0x00000002023a7825 */ /* 0x060fe200078e02a6 */
[----:B------:R4:W5:Y:S04]  /*3e20*/  LDG.E.U16 R83, desc[UR60][R56.64] ;  /* 0x0000003c38537981 */ /* 0x000968000c1e1500 */
[----:B------:R2:W5:Y:S01]  /*3e30*/  LDG.E.U16 R84, desc[UR60][R58.64] ;  /* 0x0000003c3a547981 */ /* 0x000562000c1e1500 */
[----:B0-----:R-:W-:-:S06]  /*3e40*/  IMAD.WIDE R50, R2, 0x2, R164 ;  /* 0x0000000202327825 */ /* 0x001fcc00078e02a4 */
[----:B------:R0:W5:Y:S01]  /*3e50*/  LDG.E.U16 R50, desc[UR60][R50.64] ;  /* 0x0000003c32327981 */ /* 0x000162000c1e1500 */
[----:B-1----:R-:W-:-:S04]  /*3e60*/  IMAD.WIDE R52, R2, 0x2, R162 ;  /* 0x0000000202347825 */ /* 0x002fc800078e02a2 */
[C---:B---3--:R-:W-:Y:S02]  /*3e70*/  IMAD.WIDE R54, R2.reuse, 0x2, R160 ;  /* 0x0000000202367825 */ /* 0x048fe400078e02a0 */
[----:B------:R-:W3:Y:S02]  /*3e80*/  LDG.E.U16 R52, desc[UR60][R52.64] ;  /* 0x0000003c34347981 */ /* 0x000ee4000c1e1500 */
[C---:B----4-:R-:W-:Y:S02]  /*3e90*/  IMAD.WIDE R56, R2.reuse, 0x2, R158 ;  /* 0x0000000202387825 */ /* 0x050fe400078e029e */
[----:B------:R-:W4:Y:S02]  /*3ea0*/  LDG.E.U16 R54, desc[UR60][R54.64] ;  /* 0x0000003c36367981 */ /* 0x000f24000c1e1500 */
[----:B--2---:R-:W-:Y:S02]  /*3eb0*/  IMAD.WIDE R58, R2, 0x2, R120 ;  /* 0x00000002023a7825 */ /* 0x004fe400078e0278 */
[----:B------:R-:W2:Y:S04]  /*3ec0*/  LDG.E.U16 R56, desc[UR60][R56.64] ;  /* 0x0000003c38387981 */ /* 0x000ea8000c1e1500 */
[----:B------:R-:W2:Y:S01]  /*3ed0*/  LDG.E.U16 R58, desc[UR60][R58.64] ;  /* 0x0000003c3a3a7981 */ /* 0x000ea2000c1e1500 */
[----:B------:R-:W1:Y:S02]  /*3ee0*/  S2R R120, SR_TID.X ;  /* 0x0000000000787919 */ /* 0x000e640000002100 */
[----:B-1----:R-:W-:-:S02]  /*3ef0*/  LOP3.LUT R11, R120, 0x80, RZ, 0xc0, !PT ;  /* 0x00000080780b7812 */ /* 0x002fc400078ec0ff */
[----:B0-----:R-:W-:Y:S01]  /*3f00*/  LOP3.LUT R51, R120, 0x3f, RZ, 0xc0, !PT ;  /* 0x0000003f78337812 */ /* 0x001fe200078ec0ff */
[----:B------:R-:W-:Y:S01]  /*3f10*/  BAR.SYNC.DEFER_BLOCKING 0x0 ;  /* 0x0000000000007b1d */ /* 0x000fe20000010000 */
[----:B------:R-:W-:-:S03]  /*3f20*/  ISETP.NE.U32.AND P0, PT, R11, RZ, PT ;  /* 0x000000ff0b00720c */ /* 0x000fc60003f05070 */
[----:B------:R-:W-:Y:S01]  /*3f30*/  IMAD.SHL.U32 R51, R51, 0x2, RZ ;  /* 0x0000000233337824 */ /* 0x000fe200078e00ff */
[----:B------:R-:W-:-:S04]  /*3f40*/  SEL R11, RZ, 0x90, !P0 ;  /* 0x00000090ff0b7807 */ /* 0x000fc80004000000 */
[----:B------:R-:W-:Y:S01]  /*3f50*/  LOP3.LUT R11, R11, R51, RZ, 0x3c, !PT ;  /* 0x000000330b0b7212 */ /* 0x000fe200078e3cff */
[----:B------:R-:W-:-:S05]  /*3f60*/  IMAD.SHL.U32 R51, R120, 0x100, RZ ;  /* 0x0000010078337824 */ /* 0x000fca00078e00ff */
[----:B------:R-:W-:-:S05]  /*3f70*/  LOP3.LUT R11, R11, 0x4000, R51, 0xf8, !PT ;  /* 0x000040000b0b7812 */ /* 0x000fca00078ef833 */
[----:B------:R0:W-:Y:S04]  /*3f80*/  STS.U16 [R11+UR4], R7 ;  /* 0x000000070b007988 */ /* 0x0001e80008000404 */
[----:B------:R-:W-:Y:S01]  /*3f90*/  STS.U16 [R11+UR4+0x400], R44 ;  /* 0x0004002c0b007988 */ /* 0x000fe20008000404 */
[----:B0-----:R-:W-:-:S03]  /*3fa0*/  LOP3.LUT R7, R11, 0x20, RZ, 0x3c, !PT ;  /* 0x000000200b077812 */ /* 0x001fc600078e3cff */
        /* <DEDUP_REMOVED lines=60> */
[----:B---3--:R-:W-:Y:S04]  /*4370*/  STS.U16 [R9+UR4+0x3300], R52 ;  /* 0x0033003409007988 */ /* 0x008fe80008000404 */
[----:B----4-:R-:W-:Y:S04]  /*4380*/  STS.U16 [R9+UR4+0x3700], R54 ;  /* 0x0037003609007988 */ /* 0x010fe80008000404 */
[----:B--2---:R-:W-:Y:S04]  /*4390*/  STS.U16 [R9+UR4+0x3b00], R56 ;  /* 0x003b003809007988 */ /* 0x004fe80008000404 */
[----:B------:R0:W-:Y:S01]  /*43a0*/  STS.U16 [R9+UR4+0x3f00], R58 ;  /* 0x003f003a09007988 */ /* 0x0001e20008000404 */
[----:B------:R1:W-:Y:S06]  /*43b0*/  MEMBAR.ALL.CTA ;  /* 0x0000000000007992 */ /* 0x0003ec0000008000 */
[----:B-1----:R-:W1:Y:S02]  /*43c0*/  FENCE.VIEW.ASYNC.S ;  /* 0x00000000000073c6 */ /* 0x002e640000000000 */
[----:B-1----:R-:W-:Y:S06]  /*43d0*/  BAR.SYNC.DEFER_BLOCKING 0x0 ;  /* 0x0000000000007b1d */ /* 0x002fec0000010000 */
[----:B0-----:R-:W-:-:S06]  /*43e0*/  WARPGROUP.ARRIVE ;  /* 0x00000000000079c5 */ /* 0x001fcc0000000000 */
[----:B------:R-:W-:Y:S04]  /*43f0*/  HGMMA.64x64x16.F32.BF16 R56, gdesc[UR56].tnspA, RZ, !UPT ;  /* 0x20e00000383879f0 */ /* 0x000fe8000c7018ff */
[----:B------:R-:W-:Y:S04]  /*4400*/  HGMMA.64x64x16.F32.BF16 R56, gdesc[UR8].tnspA, R56 ;  /* 0x20e00000083879f0 */ /* 0x000fe80008701838 */
[----:B------:R-:W-:Y:S04]  /*4410*/  HGMMA.64x64x16.F32.BF16 R56, gdesc[UR12].tnspA, R56 ;  /* 0x20e000000c3879f0 */ /* 0x000fe80008701838 */
[----:B------:R-:W-:Y:S04]  /*4420*/  HGMMA.64x64x16.F32.BF16 R56, gdesc[UR16].tnspA, R56 ;  /* 0x20e00000103879f0 */ /* 0x000fe80008701838 */
[----:B------:R-:W-:Y:S04]  /*4430*/  HGMMA.64x64x16.F32.BF16 R56, gdesc[UR20].tnspA, R56 ;  /* 0x20e00000143879f0 */ /* 0x000fe80008701838 */
[----:B------:R-:W-:Y:S04]  /*4440*/  HGMMA.64x64x16.F32.BF16 R56, gdesc[UR24].tnspA, R56 ;  /* 0x20e00000183879f0 */ /* 0x000fe80008701838 */
[----:B------:R-:W-:Y:S04]  /*4450*/  HGMMA.64x64x16.F32.BF16 R56, gdesc[UR28].tnspA, R56 ;  /* 0x20e000001c3879f0 */ /* 0x000fe80008701838 */
[----:B------:R-:W-:Y:S04]  /*4460*/  HGMMA.64x64x16.F32.BF16 R56, gdesc[UR32].tnspA, R56 ;  /* 0x20e00000203879f0 */ /* 0x000fe80008701838 */
[----:B------:R-:W-:Y:S04]  /*4470*/  HGMMA.64x64x16.F32.BF16 R24, gdesc[UR44].tnspA, RZ, !UPT ;  /* 0x20e000002c1879f0 */ /* 0x000fe8000c7018ff */
[----:B------:R-:W-:Y:S04]  /*4480*/  HGMMA.64x64x16.F32.BF16 R24, gdesc[UR48].tnspA, R24 ;  /* 0x20e00000301879f0 */ /* 0x000fe80008701818 */
[----:B------:R-:W-:Y:S04]  /*4490*/  HGMMA.64x64x16.F32.BF16 R24, gdesc[UR52].tnspA, R24 ;  /* 0x20e00000341879f0 */ /* 0x000fe80008701818 */
[----:B------:R-:W-:Y:S01]  /*44a0*/  HGMMA.64x64x16.F32.BF16 R24, gdesc[UR36].tnspA, R24 ;  /* 0x20e00000241879f0 */ /* 0x000fe20008701818 */
[----:B------:R-:W-:-:S02]  /*44b0*/  R2UR UR47, R13 ;  /* 0x000000000d2f72ca */ /* 0x000fc400000e0000 */
[----:B------:R-:W-:Y:S01]  /*44c0*/  R2UR UR46, R16 ;  /* 0x00000000102e72ca */ /* 0x000fe200000e0000 */
[----:B------:R-:W-:Y:S01]  /*44d0*/  HGMMA.64x64x16.F32.BF16 R24, gdesc[UR40].tnspA, R24 ;  /* 0x20e00000281879f0 */ /* 0x000fe20008701818 */
[----:B------:R-:W-:Y:S01]  /*44e0*/  UMOV UR44, UR24 ;  /* 0x00000018002c7c82 */ /* 0x000fe20008000000 */
[----:B------:R-:W-:Y:S01]  /*44f0*/  UMOV UR45, UR25 ;  /* 0x00000019002d7c82 */ /* 0x000fe20008000000 */
[----:B------:R-:W-:Y:S02]  /*4500*/  R2UR UR51, R14 ;  /* 0x000000000e3372ca */ /* 0x000fe400000e0000 */
[----:B------:R-:W-:-:S07]  /*4510*/  R2UR UR50, R17 ;  /* 0x00000000113272ca */ /* 0x000fce00000e0000 */
[----:B------:R-:W-:Y:S01]  /*4520*/  HGMMA.64x64x16.F32.BF16 R24, gdesc[UR44].tnspA, R24 ;  /* 0x20e000002c1879f0 */ /* 0x000fe20008701818 */
[----:B------:R-:W-:Y:S01]  /*4530*/  UMOV UR48, UR28 ;  /* 0x0000001c00307c82 */ /* 0x000fe20008000000 */
[----:B------:R-:W-:Y:S01]  /*4540*/  UMOV UR49, UR29 ;  /* 0x0000001d00317c82 */ /* 0x000fe20008000000 */
[----:B------:R-:W-:Y:S02]  /*4550*/  R2UR UR55, R18 ;  /* 0x00000000123772ca */ /* 0x000fe400000e0000 */
[----:B------:R-:W-:Y:S01]  /*4560*/  R2UR UR54, R15 ;  /* 0x000000000f3672ca */ /* 0x000fe200000e0000 */
[----:B------:R-:W-:Y:S01]  /*4570*/  HGMMA.64x64x16.F32.BF16 R24, gdesc[UR48].tnspA, R24 ;  /* 0x20e00000301879f0 */ /* 0x000fe20008701818 */
[----:B------:R-:W-:Y:S01]  /*4580*/  UMOV UR52, UR32 ;  /* 0x0000002000347c82 */ /* 0x000fe20008000000 */
[----:B------:R-:W-:Y:S01]  /*4590*/  UMOV UR53, UR33 ;  /* 0x0000002100357c82 */ /* 0x000fe20008000000 */
[----:B------:R-:W-:Y:S02]  /*45a0*/  R2UR UR37, R12 ;  /* 0x000000000c2572ca */ /* 0x000fe400000e0000 */
[----:B------:R-:W-:-:S02]  /*45b0*/  LOP3.LUT R160, R120, 0x3, RZ, 0xc0, !PT ;  /* 0x0000000378a07812 */ /* 0x000fc400078ec0ff */
[----:B------:R-:W-:-:S09]  /*45c0*/  LOP3.LUT R161, R4, 0x8, RZ, 0xfc, !PT ;  /* 0x0000000804a17812 */ /* 0x000fd200078efcff */
[----:B------:R-:W-:-:S04]  /*45d0*/  LEA R160, R160, UR37, 0x1 ;  /* 0x00000025a0a07c11 */ /* 0x000fc8000f8e08ff */
[C---:B------:R-:W-:Y:S02]  /*45e0*/  LOP3.LUT R12, R160.reuse, 0x70, RZ, 0xfc, !PT ;  /* 0x00000070a00c7812 */ /* 0x040fe400078efcff */
[----:B------:R-:W-:Y:S01]  /*45f0*/  LOP3.LUT R13, R160, 0x71, RZ, 0xfc, !PT ;  /* 0x00000071a00d7812 */ /* 0x000fe200078efcff */
[----:B------:R-:W-:Y:S01]  /*4600*/  HGMMA.64x64x16.F32.BF16 R24, gdesc[UR52].tnspA, R24, gsb0 ;  /* 0x20e00000341879f0 */ /* 0x000fe20008001818 */
[-C--:B------:R-:W-:Y:S02]  /*4610*/  ISETP.GE.AND P5, PT, R4, R12.reuse, PT ;  /* 0x0000000c0400720c */ /* 0x080fe40003fa6270 */
[----:B------:R-:W-:Y:S02]  /*4620*/  ISETP.GE.AND P2, PT, R161, R12, PT ;  /* 0x0000000ca100720c */ /* 0x000fe40003f46270 */
[----:B------:R-:W-:Y:S02]  /*4630*/  LOP3.LUT R12, R160, 0x79, RZ, 0xfc, !PT ;  /* 0x00000079a00c7812 */ /* 0x000fe400078efcff */
[----:B------:R-:W-:-:S02]  /*4640*/  ISETP.GE.AND P4, PT, R4, R13, PT ;  /* 0x0000000d0400720c */ /* 0x000fc40003f86270 */
[C---:B------:R-:W-:Y:S02]  /*4650*/  ISETP.GE.AND P3, PT, R161.reuse, R13, PT ;  /* 0x0000000da100720c */ /* 0x040fe40003f66270 */
[----:B------:R-:W-:Y:S02]  /*4660*/  LOP3.LUT R13, R160, 0x78, RZ, 0xfc, !PT ;  /* 0x00000078a00d7812 */ /* 0x000fe400078efcff */
[-C--:B------:R-:W-:Y:S02]  /*4670*/  ISETP.GE.AND P6, PT, R4, R12.reuse, PT ;  /* 0x0000000c0400720c */ /* 0x080fe40003fc6270 */
[----:B------:R-:W-:Y:S02]  /*4680*/  ISETP.GE.AND P0, PT, R161, R12, PT ;  /* 0x0000000ca100720c */ /* 0x000fe40003f06270 */
[----:B------:R-:W-:Y:S02]  /*4690*/  LOP3.LUT R12, R160, 0x60, RZ, 0xfc, !PT ;  /* 0x00000060a00c7812 */ /* 0x000fe400078efcff */
[----:B------:R-:W-:-:S02]  /*46a0*/  SEL R120, RZ, 0x7fff8, P5 ;  /* 0x0007fff8ff787807 */ /* 0x000fc40002800000 */
[-C--:B------:R-:W-:Y:S02]  /*46b0*/  ISETP.GE.AND P1, PT, R4, R13.reuse, PT ;  /* 0x0000000d0400720c */ /* 0x080fe40003f26270 */
[----:B------:R-:W-:Y:S02]  /*46c0*/  ISETP.GE.AND P5, PT, R161, R13, PT ;  /* 0x0000000da100720c */ /* 0x000fe40003fa6270 */
[----:B------:R-:W-:Y:S02]  /*46d0*/  SEL R171, RZ, 0x1fffe, P2 ;  /* 0x0001fffeffab7807 */ /* 0x000fe40001000000 */
[----:B------:R-:W-:Y:S02]  /*46e0*/  SEL R121, RZ, 0x4, P4 ;  /* 0x00000004ff797807 */ /* 0x000fe40002000000 */
[----:B------:R-:W-:Y:S02]  /*46f0*/  LOP3.LUT R13, R160, 0x61, RZ, 0xfc, !PT ;  /* 0x00000061a00d7812 */ /* 0x000fe400078efcff */
[----:B------:R-:W-:-:S02]  /*4700*/  ISETP.GE.AND P2, PT, R4, R12, PT ;  /* 0x0000000c0400720c */ /* 0x000fc40003f46270 */
[C---:B------:R-:W-:Y:S02]  /*4710*/  ISETP.GE.AND P4, PT, R161.reuse, R12, PT ;  /* 0x0000000ca100720c */ /* 0x040fe40003f86270 */
[----:B------:R-:W-:Y:S02]  /*4720*/  LOP3.LUT R12, R160, 0x69, RZ, 0xfc, !PT ;  /* 0x00000069a00c7812 */ /* 0x000fe400078efcff */
[----:B------:R-:W-:Y:S02]  /*4730*/  SEL R172, RZ, 0x1, P3 ;  /* 0x00000001ffac7807 */ /* 0x000fe40001800000 */
[----:B------:R-:W-:Y:S02]  /*4740*/  SEL R158, RZ, 0x4, P6 ;  /* 0x00000004ff9e7807 */ /* 0x000fe40003000000 */
[-C--:B------:R-:W-:Y:S02]  /*4750*/  ISETP.GE.AND P3, PT, R4, R13.reuse, PT ;  /* 0x0000000d0400720c */ /* 0x080fe40003f66270 */
[----:B------:R-:W-:-:S02]  /*4760*/  ISETP.GE.AND P6, PT, R161, R13, PT ;  /* 0x0000000da100720c */ /* 0x000fc40003fc6270 */
[----:B------:R-:W-:Y:S02]  /*4770*/  SEL R159, RZ, 0x7fff8, P1 ;  /* 0x0007fff8ff9f7807 */ /* 0x000fe40000800000 */
[----:B------:R-:W-:Y:S02]  /*4780*/  SEL R162, RZ, 0x1fffe, P5 ;  /* 0x0001fffeffa27807 */ /* 0x000fe40002800000 */
[----:B------:R-:W-:Y:S02]  /*4790*/  LOP3.LUT R13, R160, 0x68, RZ, 0xfc, !PT ;  /* 0x00000068a00d7812 */ /* 0x000fe400078efcff */
[-C--:B------:R-:W-:Y:S02]  /*47a0*/  ISETP.GE.AND P1, PT, R4, R12.reuse, PT ;  /* 0x0000000c0400720c */ /* 0x080fe40003f26270 */
[----:B------:R-:W-:Y:S01]  /*47b0*/  ISETP.GE.AND P5, PT, R161, R12, PT ;  /* 0x0000000ca100720c */ /* 0x000fe20003fa6270 */
[----:B------:R-:W-:Y:S01]  /*47c0*/  VIADD R12, R160, 0x9 ;  /* 0x00000009a00c7836 */ /* 0x000fe20000000000 */
[----:B------:R-:W-:-:S02]  /*47d0*/  SEL R164, RZ, 0x1fffe, P4 ;  /* 0x0001fffeffa47807 */ /* 0x000fc40002000000 */
[CC--:B------:R-:W-:Y:S02]  /*47e0*/  ISETP.GE.AND P4, PT, R161.reuse, R13.reuse, PT ;  /* 0x0000000da100720c */ /* 0x0c0fe40003f86270 */
[----:B------:R-:W-:Y:S02]  /*47f0*/  SEL R165, RZ, 0x4, P3 ;  /* 0x00000004ffa57807 */ /* 0x000fe40001800000 */
[----:B------:R-:W-:Y:S02]  /*4800*/  SEL R166, RZ, 0x1, P6 ;  /* 0x00000001ffa67807 */ /* 0x000fe40003000000 */
[----:B------:R-:W-:Y:S02]  /*4810*/  SEL R163, RZ, 0x7fff8, P2 ;  /* 0x0007fff8ffa37807 */ /* 0x000fe40001000000 */
[-C--:B------:R-:W-:Y:S02]  /*4820*/  ISETP.GE.AND P3, PT, R4, R12.reuse, PT ;  /* 0x0000000c0400720c */ /* 0x080fe40003f66270 */
[----:B------:R-:W-:Y:S01]  /*4830*/  ISETP.GE.AND P6, PT, R161, R12, PT ;  /* 0x0000000ca100720c */ /* 0x000fe20003fc6270 */
[----:B------:R-:W-:Y:S01]  /*4840*/  VIADD R12, R160, 0x10 ;  /* 0x00000010a00c7836 */ /* 0x000fe20000000000 */
[----:B------:R-:W-:Y:S01]  /*4850*/  ISETP.GE.AND P2, PT, R4, R13, PT ;  /* 0x0000000d0400720c */ /* 0x000fe20003f46270 */
[----:B------:R-:W-:Y:S01]  /*4860*/  VIADD R14, R160, 0x8 ;  /* 0x00000008a00e7836 */ /* 0x000fe20000000000 */
[----:B------:R-:W-:-:S02]  /*4870*/  SEL R167, RZ, 0x4, P1 ;  /* 0x00000004ffa77807 */ /* 0x000fc40000800000 */
[----:B------:R-:W-:Y:S01]  /*4880*/  SEL R170, RZ, 0x1fffe, P4 ;  /* 0x0001fffeffaa7807 */ /* 0x000fe20002000000 */
[----:B------:R-:W-:Y:S02]  /*4890*/  WARPGROUP.DEPBAR.LE gsb0, 0x0 ;  /* 0x00008000000079c5 */ /* 0x000fe40000010000 */
[----:B------:R-:W-:Y:S01]  /*48a0*/  FMUL R57, R57, UR5 ;  /* 0x0000000539397c20 */ /* 0x000fe20008400000 */
[----:B------:R-:W-:Y:S01]  /*48b0*/  FMUL R13, R58, UR5 ;  /* 0x000000053a0d7c20 */ /* 0x000fe20008400000 */
[CC--:B------:R-:W-:Y:S02]  /*48c0*/  ISETP.GT.AND P1, PT, R4.reuse, R160.reuse, PT ;  /* 0x000000a00400720c */ /* 0x0c0fe40003f24270 */
[----:B------:R-:W-:Y:S02]  /*48d0*/  ISETP.GE.AND P4, PT, R161, R160, PT ;  /* 0x000000a0a100720c */ /* 0x000fe40003f86270 */
[----:B------:R-:W-:Y:S02]  /*48e0*/  SEL R168, RZ, 0x1, P5 ;  /* 0x00000001ffa87807 */ /* 0x000fe40002800000 */
[----:B------:R-:W-:Y:S01]  /*48f0*/  SEL R169, RZ, 0x7fff8, P2 ;  /* 0x0007fff8ffa97807 */ /* 0x000fe20001000000 */
[----:B------:R-:W-:Y:S01]  /*4900*/  FMUL R59, R59, UR5 ;  /* 0x000000053b3b7c20 */ /* 0x000fe20008400000 */
[-C--:B------:R-:W-:Y:S01]  /*4910*/  ISETP.GE.AND P5, PT, R4, R12.reuse, PT ;  /* 0x0000000c0400720c */ /* 0x080fe20003fa6270 */
[----:B------:R-:W-:Y:S01]  /*4920*/  FMUL R16, R60, UR5 ;  /* 0x000000053c107c20 */ /* 0x000fe20008400000 */
[----:B------:R-:W-:Y:S01]  /*4930*/  ISETP.GE.AND P2, PT, R161, R12, PT ;  /* 0x0000000ca100720c */ /* 0x000fe20003f46270 */
[----:B------:R-:W-:Y:S01]  /*4940*/  VIADD R15, R160, 0x11 ;  /* 0x00000011a00f7836 */ /* 0x000fe20000000000 */
[----:B------:R-:W-:-:S02]  /*4950*/  FSEL R12, R57, -INF , P1 ;  /* 0xff800000390c7808 */ /* 0x000fc40000800000 */
[----:B------:R-:W-:Y:S01]  /*4960*/  FSEL R13, R13, -INF , P4 ;  /* 0xff8000000d0d7808 */ /* 0x000fe20002000000 */
[----:B------:R-:W-:Y:S01]  /*4970*/  FMUL R61, R61, UR5 ;  /* 0x000000053d3d7c20 */ /* 0x000fe20008400000 */
[----:B------:R-:W-:Y:S02]  /*4980*/  ISETP.GT.AND P1, PT, R161, R160, PT ;  /* 0x000000a0a100720c */ /* 0x000fe40003f24270 */
[----:B------:R-:W-:Y:S02]  /*4990*/  ISETP.GE.AND P4, PT, R4, R14, PT ;  /* 0x0000000e0400720c */ /* 0x000fe40003f86270 */
[----:B------:R-:W-:Y:S02]  /*49a0*/  FSEL R14, R59, -INF , P1 ;  /* 0xff8000003b0e7808 */ /* 0x000fe40000800000 */
[----:B------:R-:W-:Y:S01]  /*49b0*/  FSEL R16, R16, -INF , P4 ;  /* 0xff80000010107808 */ /* 0x000fe20002000000 */
[----:B------:R-:W-:Y:S01]  /*49c0*/  FMUL R18, R56, UR5 ;  /* 0x0000000538127c20 */ /* 0x000fe20008400000 */
[-C--:B------:R-:W-:Y:S01]  /*49d0*/  ISETP.GE.AND P1, PT, R4, R15.reuse, PT ;  /* 0x0000000f0400720c */ /* 0x080fe20003f26270 */
[----:B------:R-:W-:Y:S01]  /*49e0*/  FMUL R17, R62, UR5 ;  /* 0x000000053e117c20 */ /* 0x000fe20008400000 */
[----:B------:R-:W-:Y:S01]  /*49f0*/  ISETP.GE.AND P4, PT, R161, R15, PT ;  /* 0x0000000fa100720c */ /* 0x000fe20003f86270 */
[----:B------:R-:W-:Y:S01]  /*4a00*/  FMUL R20, R63, UR5 ;  /* 0x000000053f147c20 */ /* 0x000fe20008400000 */
[----:B------:R-:W-:Y:S01]  /*4a10*/  FSEL R15, R61, -INF , P3 ;  /* 0xff8000003d0f7808 */ /* 0x000fe20001800000 */
[----:B------:R-:W-:Y:S01]  /*4a20*/  VIADD R19, R160, 0x18 ;  /* 0x00000018a0137836 */ /* 0x000fe20000000000 */
[----:B------:R-:W-:Y:S01]  /*4a30*/  ISETP.GE.AND P3, PT, R4, R160, PT ;  /* 0x000000a00400720c */ /* 0x000fe20003f66270 */
[----:B------:R-:W-:Y:S01]  /*4a40*/  FMUL R21, R64, UR5 ;  /* 0x0000000540157c20 */ /* 0x000fe20008400000 */
[----:B------:R-:W-:Y:S01]  /*4a50*/  FMUL R65, R65, UR5 ;  /* 0x0000000541417c20 */ /* 0x000fe20008400000 */
[----:B------:R-:W-:Y:S01]  /*4a60*/  VIADD R22, R160, 0x19 ;  /* 0x00000019a0167836 */ /* 0x000fe20000000000 */
[----:B------:R-:W-:-:S02]  /*4a70*/  FSEL R18, R18, -INF , P3 ;  /* 0xff80000012127808 */ /* 0x000fc40001800000 */
[----:B------:R-:W-:Y:S02]  /*4a80*/  FSEL R17, R17, -INF , P3 ;  /* 0xff80000011117808 */ /* 0x000fe40001800000 */
[----:B------:R-:W-:Y:S02]  /*4a90*/  FSEL R20, R20, -INF , P6 ;  /* 0xff80000014147808 */ /* 0x000fe40003000000 */
[CC--:B------:R-:W-:Y:S02]  /*4aa0*/  ISETP.GE.AND P3, PT, R4.reuse, R19.reuse, PT ;  /* 0x000000130400720c */ /* 0x0c0fe40003f66270 */
[----:B------:R-:W-:Y:S02]  /*4ab0*/  ISETP.GE.AND P6, PT, R161, R19, PT ;  /* 0x00000013a100720c */ /* 0x000fe40003fc6270 */
[----:B------:R-:W-:Y:S02]  /*4ac0*/  FSEL R21, R21, -INF , P5 ;  /* 0xff80000015157808 */ /* 0x000fe40002800000 */
[----:B------:R-:W-:Y:S01]  /*4ad0*/  FSEL R19, R65, -INF , P1 ;  /* 0xff80000041137808 */ /* 0x000fe20000800000 */
[----:B------:R-:W-:Y:S01]  /*4ae0*/  FMUL R23, R67, UR5 ;  /* 0x0000000543177c20 */ /* 0x000fe20008400000 */
[----:B------:R-:W-:-:S02]  /*4af0*/  ISETP.GE.AND P5, PT, R4, R22, PT ;  /* 0x000000160400720c */ /* 0x000fc40003fa6270 */
[----:B------:R-:W-:Y:S01]  /*4b00*/  ISETP.GE.AND P1, PT, R161, R22, PT ;  /* 0x00000016a100720c */ /* 0x000fe20003f26270 */
[----:B------:R-:W-:Y:S01]  /*4b10*/  FMUL R22, R66, UR5 ;  /* 0x0000000542167c20 */ /* 0x000fe20008400000 */
[----:B------:R-:W-:Y:S02]  /*4b20*/  VIADD R56, R160, 0x20 ;  /* 0x00000020a0387836 */ /* 0x000fe40000000000 */
[----:B------:R-:W-:Y:S01]  /*4b30*/  FMUL R68, R68, UR5 ;  /* 0x0000000544447c20 */ /* 0x000fe20008400000 */
[----:B------:R-:W-:Y:S01]  /*4b40*/  FMUL R57, R69, UR5 ;  /* 0x0000000545397c20 */ /* 0x000fe20008400000 */
[----:B------:R-:W-:Y:S01]  /*4b50*/  VIADD R58, R160, 0x21 ;  /* 0x00000021a03a7836 */ /* 0x000fe20000000000 */
[----:B------:R-:W-:Y:S02]  /*4b60*/  FSEL R22, R22, -INF , P2 ;  /* 0xff80000016167808 */ /* 0x000fe40001000000 */
[----:B------:R-:W-:Y:S02]  /*4b70*/  FSEL R23, R23, -INF , P4 ;  /* 0xff80000017177808 */ /* 0x000fe40002000000 */
[----:B------:R-:W-:-:S02]  /*4b80*/  ISETP.GE.AND P2, PT, R4, R56, PT ;  /* 0x000000380400720c */ /* 0x000fc40003f46270 */
[----:B------:R-:W-:Y:S02]  /*4b90*/  ISETP.GE.AND P4, PT, R161, R56, PT ;  /* 0x00000038a100720c */ /* 0x000fe40003f86270 */
[----:B------:R-:W-:Y:S02]  /*4ba0*/  FSEL R56, R68, -INF , P3 ;  /* 0xff80000044387808 */ /* 0x000fe40001800000 */
[----:B------:R-:W-:Y:S01]  /*4bb0*/  FSEL R57, R57, -INF , P5 ;  /* 0xff80000039397808 */ /* 0x000fe20002800000 */
[----:B------:R-:W-:Y:S01]  /*4bc0*/  FMUL R59, R71, UR5 ;  /* 0x00000005473b7c20 */ /* 0x000fe20008400000 */
[-C--:B------:R-:W-:Y:S02]  /*4bd0*/  ISETP.GE.AND P3, PT, R4, R58.reuse, PT ;  /* 0x0000003a0400720c */ /* 0x080fe40003f66270 */
[----:B------:R-:W-:Y:S01]  /*4be0*/  ISETP.GE.AND P5, PT, R161, R58, PT ;  /* 0x0000003aa100720c */ /* 0x000fe20003fa6270 */
[----:B------:R-:W-:Y:S01]  /*4bf0*/  FMUL R58, R70, UR5 ;  /* 0x00000005463a7c20 */ /* 0x000fe20008400000 */
[----:B------:R-:W-:-:S02]  /*4c00*/  VIADD R60, R160, 0x28 ;  /* 0x00000028a03c7836 */ /* 0x000fc40000000000 */
[----:B------:R-:W-:Y:S01]  /*4c10*/  FMUL R72, R72, UR5 ;  /* 0x0000000548487c20 */ /* 0x000fe20008400000 */
[----:B------:R-:W-:Y:S01]  /*4c20*/  FMUL R61, R73, UR5 ;  /* 0x00000005493d7c20 */ /* 0x000fe20008400000 */
[----:B------:R-:W-:Y:S01]  /*4c30*/  VIADD R62, R160, 0x29 ;  /* 0x00000029a03e7836 */ /* 0x000fe20000000000 */
[----:B------:R-:W-:Y:S02]  /*4c40*/  FSEL R58, R58, -INF , P6 ;  /* 0xff8000003a3a7808 */ /* 0x000fe40003000000 */
[----:B------:R-:W-:Y:S02]  /*4c50*/  FSEL R59, R59, -INF , P1 ;  /* 0xff8000003b3b7808 */ /* 0x000fe40000800000 */
[-C--:B------:R-:W-:Y:S02]  /*4c60*/  ISETP.GE.AND P6, PT, R4, R60.reuse, PT ;  /* 0x0000003c0400720c */ /* 0x080fe40003fc6270 */
[----:B------:R-:W-:Y:S02]  /*4c70*/  ISETP.GE.AND P1, PT, R161, R60, PT ;  /* 0x0000003ca100720c */ /* 0x000fe40003f26270 */
[----:B------:R-:W-:-:S02]  /*4c80*/  FSEL R60, R72, -INF , P2 ;  /* 0xff800000483c7808 */ /* 0x000fc40001000000 */
[----:B------:R-:W-:Y:S01]  /*4c90*/  FSEL R61, R61, -INF , P3 ;  /* 0xff8000003d3d7808 */ /* 0x000fe20001800000 */
[----:B------:R-:W-:Y:S01]  /*4ca0*/  FMUL R63, R75, UR5 ;  /* 0x000000054b3f7c20 */ /* 0x000fe20008400000 */
[-C--:B------:R-:W-:Y:S02]  /*4cb0*/  ISETP.GE.AND P2, PT, R4, R62.reuse, PT ;  /* 0x0000003e0400720c */ /* 0x080fe40003f46270 */
[----:B------:R-:W-:Y:S01]  /*4cc0*/  ISETP.GE.AND P3, PT, R161, R62, PT ;  /* 0x0000003ea100720c */ /* 0x000fe20003f66270 */
[----:B------:R-:W-:Y:S01]  /*4cd0*/  FMUL R62, R74, UR5 ;  /* 0x000000054a3e7c20 */ /* 0x000fe20008400000 */
[----:B------:R-:W-:Y:S02]  /*4ce0*/  VIADD R64, R160, 0x30 ;  /* 0x00000030a0407836 */ /* 0x000fe40000000000 */
[----:B------:R-:W-:Y:S01]  /*4cf0*/  FMUL R76, R76, UR5 ;  /* 0x000000054c4c7c20 */ /* 0x000fe20008400000 */
[----:B------:R-:W-:Y:S01]  /*4d00*/  FMUL R65, R77, UR5 ;  /* 0x000000054d417c20 */ /* 0x000fe20008400000 */
[----:B------:R-:W-:Y:S01]  /*4d10*/  VIADD R66, R160, 0x31 ;  /* 0x00000031a0427836 */ /* 0x000fe20000000000 */
[----:B------:R-:W-:-:S02]  /*4d20*/  FSEL R62, R62, -INF , P4 ;  /* 0xff8000003e3e7808 */ /* 0x000fc40002000000 */
[----:B------:R-:W-:Y:S02]  /*4d30*/  FSEL R63, R63, -INF , P5 ;  /* 0xff8000003f3f7808 */ /* 0x000fe40002800000 */
[-C--:B------:R-:W-:Y:S02]  /*4d40*/  ISETP.GE.AND P4, PT, R4, R64.reuse, PT ;  /* 0x000000400400720c */ /* 0x080fe40003f86270 */
[----:B------:R-:W-:Y:S02]  /*4d50*/  ISETP.GE.AND P5, PT, R161, R64, PT ;  /* 0x00000040a100720c */ /* 0x000fe40003fa6270 */
[----:B------:R-:W-:Y:S02]  /*4d60*/  FSEL R64, R76, -INF , P6 ;  /* 0xff8000004c407808 */ /* 0x000fe40003000000 */
[----:B------:R-:W-:Y:S01]  /*4d70*/  FSEL R65, R65, -INF , P2 ;  /* 0xff80000041417808 */ /* 0x000fe20001000000 */
[----:B------:R-:W-:Y:S01]  /*4d80*/  FMUL R67, R79, UR5 ;  /* 0x000000054f437c20 */ /* 0x000fe20008400000 */
[----:B------:R-:W-:-:S02]  /*4d90*/  ISETP.GE.AND P6, PT, R4, R66, PT ;  /* 0x000000420400720c */ /* 0x000fc40003fc6270 */
[----:B------:R-:W-:Y:S01]  /*4da0*/  ISETP.GE.AND P2, PT, R161, R66, PT ;  /* 0x00000042a100720c */ /* 0x000fe20003f46270 */
[----:B------:R-:W-:Y:S01]  /*4db0*/  FMUL R66, R78, UR5 ;  /* 0x000000054e427c20 */ /* 0x000fe20008400000 */
[----:B------:R-:W-:Y:S01]  /*4dc0*/  VIADD R68, R160, 0x38 ;  /* 0x00000038a0447836 */ /* 0x000fe20000000000 */
[----:B------:R-:W-:Y:S01]  /*4dd0*/  SEL R73, RZ, 0x1, P0 ;  /* 0x00000001ff497807 */ /* 0x000fe20000000000 */
[----:B------:R-:W-:Y:S01]  /*4de0*/  FMUL R80, R80, UR5 ;  /* 0x0000000550507c20 */ /* 0x000fe20008400000 */
[----:B------:R-:W-:Y:S01]  /*4df0*/  FMUL R69, R81, UR5 ;  /* 0x0000000551457c20 */ /* 0x000fe20008400000 */
[----:B------:R-:W-:Y:S01]  /*4e00*/  VIADD R70, R160, 0x39 ;  /* 0x00000039a0467836 */ /* 0x000fe20000000000 */
[----:B------:R-:W-:Y:S01]  /*4e10*/  FSEL R66, R66, -INF , P1 ;  /* 0xff80000042427808 */ /* 0x000fe20000800000 */
[----:B------:R-:W-:Y:S01]  /*4e20*/  IMAD.IADD R73, R73, 0x1, R162 ;  /* 0x0000000149497824 */ /* 0x000fe200078e02a2 */
        /* <DEDUP_REMOVED lines=9> */
[----:B------:R-:W-:-:S02]  /*4ec0*/  LOP3.LUT R72, R160, 0x59, RZ, 0xfc, !PT ;  /* 0x00000059a0487812 */ /* 0x000fc400078efcff */
[----:B------:R-:W-:Y:S02]  /*4ed0*/  LOP3.LUT R73, R73, 0x3, RZ, 0xc0, !PT ;  /* 0x0000000349497812 */ /* 0x000fe400078ec0ff */
[----:B------:R-:W-:Y:S02]  /*4ee0*/  FSEL R70, R70, -INF , P5 ;  /* 0xff80000046467808 */ /* 0x000fe40002800000 */
[----:B------:R-:W-:Y:S02]  /*4ef0*/  FSEL R71, R71, -INF , P2 ;  /* 0xff80000047477808 */ /* 0x000fe40001000000 */
[-C--:B------:R-:W-:Y:S02]  /*4f00*/  ISETP.GE.AND P5, PT, R161, R72.reuse, PT ;  /* 0x00000048a100720c */ /* 0x080fe40003fa6270 */
[----:B------:R-:W-:Y:S01]  /*4f10*/  ISETP.GE.AND P2, PT, R4, R72, PT ;  /* 0x000000480400720c */ /* 0x000fe20003f46270 */
[----:B------:R-:W-:Y:S01]  /*4f20*/  FMUL R72, R85, UR5 ;  /* 0x0000000555487c20 */ /* 0x000fe20008400000 */
[----:B------:R-:W-:Y:S01]  /*4f30*/  IADD3 R158, R73, R159, R158 ;  /* 0x0000009f499e7210 */ /* 0x000fe20007ffe09e */
[----:B------:R-:W-:Y:S01]  /*4f40*/  FMUL R73, R84, UR5 ;  /* 0x0000000554497c20 */ /* 0x000fe20008400000 */
[----:B------:R-:W-:Y:S01]  /*4f50*/  LOP3.LUT R74, R160, 0x58, RZ, 0xfc, !PT ;  /* 0x00000058a04a7812 */ /* 0x000fe200078efcff */
[----:B------:R-:W-:Y:S01]  /*4f60*/  IMAD.WIDE R82, R3, 0x2, R182 ;  /* 0x0000000203527825 */ /* 0x000fe200078e02b6 */
[----:B------:R-:W-:Y:S01]  /*4f70*/  FSEL R72, R72, -INF , P4 ;  /* 0xff80000048487808 */ /* 0x000fe20002000000 */
[----:B------:R-:W2:Y:S01]  /*4f80*/  LDL.64 R182, [R1+0xc0] ;  /* 0x0000c00001b67983 */ /* 0x000ea20000100a00 */
[----:B------:R-:W-:Y:S01]  /*4f90*/  FSEL R73, R73, -INF , P1 ;  /* 0xff80000049497808 */ /* 0x000fe20000800000 */
[----:B------:R-:W-:Y:S01]  /*4fa0*/  FMUL R78, R87, UR5 ;  /* 0x00000005574e7c20 */ /* 0x000fe20008400000 */
[----:B------:R-:W-:-:S02]  /*4fb0*/  ISETP.GE.AND P1, PT, R161, R74, PT ;  /* 0x0000004aa100720c */ /* 0x000fc40003f26270 */
[----:B------:R-:W-:Y:S01]  /*4fc0*/  ISETP.GE.AND P4, PT, R4, R74, PT ;  /* 0x0000004a0400720c */ /* 0x000fe20003f86270 */
[----:B------:R-:W-:Y:S01]  /*4fd0*/  FMUL R74, R86, UR5 ;  /* 0x00000005564a7c20 */ /* 0x000fe20008400000 */
[C---:B------:R-:W-:Y:S02]  /*4fe0*/  IMAD.WIDE R86, R3.reuse, 0x2, R186 ;  /* 0x0000000203567825 */ /* 0x040fe400078e02ba */
[----:B------:R-:W3:Y:S02]  /*4ff0*/  LDL.64 R186, [R1+0xc8] ;  /* 0x0000c80001ba7983 */ /* 0x000ee40000100a00 */
[C---:B------:R-:W-:Y:S02]  /*5000*/  IMAD.WIDE R84, R3.reuse, 0x2, R194 ;  /* 0x0000000203547825 */ /* 0x040fe400078e02c2 */
[----:B------:R-:W4:Y:S02]  /*5010*/  LDL.64 R194, [R1+0xa0] ;  /* 0x0000a00001c27983 */ /* 0x000f240000100a00 */
[----:B------:R-:W-:-:S02]  /*5020*/  IMAD.WIDE R76, R3, 0x2, R198 ;  /* 0x00000002034c7825 */ /* 0x000fc400078e02c6 */
[----:B------:R-:W5:Y:S02]  /*5030*/  LDL.64 R198, [R1+0xa8] ;  /* 0x0000a80001c67983 */ /* 0x000f640000100a00 */
[----:B------:R-:W-:Y:S02]  /*5040*/  IMAD.IADD R168, R168, 0x1, R170 ;  /* 0x00000001a8a87824 */ /* 0x000fe400078e02aa */
[----:B------:R-:W-:Y:S01]  /*5050*/  IMAD.IADD R171, R172, 0x1, R171 ;  /* 0x00000001acab7824 */ /* 0x000fe200078e02ab */
[----:B------:R-:W-:Y:S01]  /*5060*/  LOP3.LUT R158, R158, 0xf, RZ, 0xc0, !PT ;  /* 0x0000000f9e9e7812 */ /* 0x000fe200078ec0ff */
[----:B------:R-:W-:Y:S01]  /*5070*/  IMAD.IADD R164, R166, 0x1, R164 ;  /* 0x00000001a6a47824 */ /* 0x000fe200078e02a4 */
[----:B------:R-:W-:Y:S01]  /*5080*/  LOP3.LUT R168, R168, 0x3, RZ, 0xc0, !PT ;  /* 0x00000003a8a87812 */ /* 0x000fe200078ec0ff */
[----:B------:R-:W-:Y:S01]  /*5090*/  FMUL R24, R24, UR5 ;  /* 0x0000000518187c20 */ /* 0x000fe20008400000 */
[----:B------:R-:W-:Y:S01]  /*50a0*/  LOP3.LUT R171, R171, 0x3, RZ, 0xc0, !PT ;  /* 0x00000003abab7812 */ /* 0x000fe200078ec0ff */
[----:B------:R-:W-:Y:S01]  /*50b0*/  FMUL R25, R25, UR5 ;  /* 0x0000000519197c20 */ /* 0x000fe20008400000 */
[----:B------:R-:W-:Y:S01]  /*50c0*/  IADD3 R167, R168, R169, R167 ;  /* 0x000000a9a8a77210 */ /* 0x000fe20007ffe0a7 */
[----:B------:R-:W-:Y:S01]  /*50d0*/  FMUL R26, R26, UR5 ;  /* 0x000000051a1a7c20 */ /* 0x000fe20008400000 */
[----:B------:R-:W-:Y:S01]  /*50e0*/  IADD3 R120, R171, R120, R121 ;  /* 0x00000078ab787210 */ /* 0x000fe20007ffe079 */
[----:B------:R-:W5:Y:S01]  /*50f0*/  LDG.E.U16 R84, desc[UR60][R84.64] ;  /* 0x0000003c54547981 */ /* 0x000f62000c1e1500 */
[C---:B------:R-:W-:Y:S01]  /*5100*/  LOP3.LUT R75, R160.reuse, 0x40, RZ, 0xfc, !PT ;  /* 0x00000040a04b7812 */ /* 0x040fe200078efcff */
[----:B------:R-:W-:Y:S01]  /*5110*/  IMAD.SHL.U32 R167, R167, 0x100, RZ ;  /* 0x00000100a7a77824 */ /* 0x000fe200078e00ff */
[----:B------:R-:W-:Y:S01]  /*5120*/  LOP3.LUT R79, R160, 0x41, RZ, 0xfc, !PT ;  /* 0x00000041a04f7812 */ /* 0x000fe200078efcff */
[----:B------:R-:W-:Y:S01]  /*5130*/  IMAD R120, R120, 0x10, R158 ;  /* 0x0000001078787824 */ /* 0x000fe200078e029e */
[----:B------:R-:W-:-:S02]  /*5140*/  LOP3.LUT R164, R164, 0x3, RZ, 0xc0, !PT ;  /* 0x00000003a4a47812 */ /* 0x000fc400078ec0ff */
[----:B------:R-:W-:Y:S02]  /*5150*/  FSEL R74, R74, -INF , P3 ;  /* 0xff8000004a4a7808 */ /* 0x000fe40001800000 */
[----:B------:R-:W-:Y:S01]  /*5160*/  FSEL R78, R78, -INF , P6 ;  /* 0xff8000004e4e7808 */ /* 0x000fe20003000000 */
[----:B------:R-:W-:Y:S01]  /*5170*/  IMAD.WIDE R158, R3, 0x2, R190 ;  /* 0x00000002039e7825 */ /* 0x000fe200078e02be */
[----:B------:R-:W-:-:S03]  /*5180*/  ISETP.GE.AND P3, PT, R4, R75, PT ;  /* 0x0000004b0400720c */ /* 0x000fc60003f66270 */
[----:B------:R-:W-:Y:S01]  /*5190*/  FMUL R27, R27, UR5 ;  /* 0x000000051b1b7c20 */ /* 0x000fe20008400000 */
[----:B------:R-:W-:Y:S01]  /*51a0*/  ISETP.GE.AND P6, PT, R4, R79, PT ;  /* 0x0000004f0400720c */ /* 0x000fe20003fc6270 */
[----:B------:R-:W-:Y:S01]  /*51b0*/  FMUL R28, R28, UR5 ;  /* 0x000000051c1c7c20 */ /* 0x000fe20008400000 */
[----:B------:R-:W-:Y:S01]  /*51c0*/  IADD3 R163, R164, R163, R165 ;  /* 0x000000a3a4a37210 */ /* 0x000fe20007ffe0a5 */
[----:B------:R-:W-:Y:S01]  /*51d0*/  FMUL R29, R29, UR5 ;  /* 0x000000051d1d7c20 */ /* 0x000fe20008400000 */
[----:B------:R-:W-:Y:S01]  /*51e0*/  LOP3.LUT R167, R167, 0xf00, RZ, 0xe2, !PT ;  /* 0x00000f00a7a77812 */ /* 0x000fe200078ee2ff */
[----:B------:R-:W-:Y:S01]  /*51f0*/  FMUL R36, R36, UR5 ;  /* 0x0000000524247c20 */ /* 0x000fe20008400000 */
[----:B------:R-:W-:Y:S01]  /*5200*/  LOP3.LUT R80, R120, 0xff, RZ, 0xc0, !PT ;  /* 0x000000ff78507812 */ /* 0x000fe200078ec0ff */
[----:B------:R-:W-:Y:S01]  /*5210*/  FMUL R37, R37, UR5 ;  /* 0x0000000525257c20 */ /* 0x000fe20008400000 */
[----:B------:R-:W-:Y:S01]  /*5220*/  FSEL R24, R24, -INF , P3 ;  /* 0xff80000018187808 */ /* 0x000fe20001800000 */
[----:B------:R-:W-:Y:S01]  /*5230*/  FMUL R40, R40, UR5 ;  /* 0x0000000528287c20 */ /* 0x000fe20008400000 */
[----:B------:R-:W-:Y:S01]  /*5240*/  FSEL R120, R25, -INF , P6 ;  /* 0xff80000019787808 */ /* 0x000fe20003000000 */
[----:B------:R-:W-:Y:S01]  /*5250*/  FMUL R41, R41, UR5 ;  /* 0x0000000529297c20 */ /* 0x000fe20008400000 */
[----:B------:R-:W-:Y:S01]  /*5260*/  ISETP.GE.AND P3, PT, R161, R79, PT ;  /* 0x0000004fa100720c */ /* 0x000fe20003f66270 */
[----:B------:R0:W5:Y:S01]  /*5270*/  LDG.E.U16 R25, desc[UR60][R82.64] ;  /* 0x0000003c52197981 */ /* 0x000162000c1e1500 */
[----:B------:R-:W-:-:S03]  /*5280*/  IMAD R172, R163, 0x1000, R167 ;  /* 0x00001000a3ac7824 */ /* 0x000fc600078e02a7 */
[----:B------:R1:W5:Y:S01]  /*5290*/  LDG.E.U16 R79, desc[UR60][R158.64] ;  /* 0x0000003c9e4f7981 */ /* 0x000362000c1e1500 */
[----:B------:R-:W-:-:S04]  /*52a0*/  IMAD.WIDE R162, R3, 0x2, R210 ;  /* 0x0000000203a27825 */ /* 0x000fc800078e02d2 */
[----:B------:R-:W-:Y:S01]  /*52b0*/  FMUL R44, R44, UR5 ;  /* 0x000000052c2c7c20 */ /* 0x000fe20008400000 */
[----:B------:R-:W-:Y:S01]  /*52c0*/  FMUL R45, R45, UR5 ;  /* 0x000000052d2d7c20 */ /* 0x000fe20008400000 */
[----:B------:R-:W-:Y:S01]  /*52d0*/  FMUL R48, R48, UR5 ;  /* 0x0000000530307c20 */ /* 0x000fe20008400000 */
[----:B------:R-:W-:Y:S01]  /*52e0*/  FMUL R49, R49, UR5 ;  /* 0x0000000531317c20 */ /* 0x000fe20008400000 */
[C---:B0-----:R-:W-:Y:S01]  /*52f0*/  IMAD.WIDE R82, R3.reuse, 0x2, R248 ;  /* 0x0000000203527825 */ /* 0x041fe200078e02f8 */
[----:B------:R-:W5:Y:S03]  /*5300*/  LDL.64 R190, [R1+0x68] ;  /* 0x0000680001be7983 */ /* 0x000f660000100a00 */
[C---:B-1----:R-:W-:Y:S01]  /*5310*/  IMAD.WIDE R158, R3.reuse, 0x2, R196 ;  /* 0x00000002039e7825 */ /* 0x042fe200078e02c4 */
[----:B------:R-:W5:Y:S03]  /*5320*/  LDG.E.U16 R76, desc[UR60][R76.64] ;  /* 0x0000003c4c4c7981 */ /* 0x000f66000c1e1500 */
[----:B------:R-:W-:Y:S01]  /*5330*/  IMAD.WIDE R166, R3, 0x2, R144 ;  /* 0x0000000203a67825 */ /* 0x000fe200078e0290 */
[----:B------:R-:W5:Y:S01]  /*5340*/  LDG.E.U16 R82, desc[UR60][R82.64] ;  /* 0x0000003c52527981 */ /* 0x000f62000c1e1500 */
[----:B------:R-:W-:-:S02]  /*5350*/  ISETP.GE.AND P6, PT, R161, R75, PT ;  /* 0x0000004ba100720c */ /* 0x000fc40003fc6270 */
[----:B------:R-:W-:Y:S01]  /*5360*/  IMAD.IADD R172, R172, 0x1, R80 ;  /* 0x00000001acac7824 */ /* 0x000fe200078e0250 */
[----:B------:R-:W5:Y:S01]  /*5370*/  LDG.E.U16 R158, desc[UR60][R158.64] ;  /* 0x0000003c9e9e7981 */ /* 0x000f62000c1e1500 */
[----:B------:R-:W-:-:S03]  /*5380*/  IMAD.WIDE R80, R3, 0x2, R178 ;  /* 0x0000000203507825 */ /* 0x000fc600078e02b2 */
[----:B------:R-:W5:Y:S01]  /*5390*/  LDG.E.U16 R87, desc[UR60][R86.64] ;  /* 0x0000003c56577981 */ /* 0x000f62000c1e1500 */
[----:B------:R-:W-:-:S03]  /*53a0*/  IMAD.WIDE R164, R3, 0x2, R224 ;  /* 0x0000000203a47825 */ /* 0x000fc600078e02e0 */
[----:B------:R0:W5:Y:S04]  /*53b0*/  LDG.E.U16 R83, desc[UR60][R162.64] ;  /* 0x0000003ca2537981 */ /* 0x000168000c1e1500 */
[----:B------:R1:W5:Y:S01]  /*53c0*/  LDG.E.U16 R159, desc[UR60][R166.64] ;  /* 0x0000003ca69f7981 */ /* 0x000362000c1e1500 */
[----:B------:R-:W-:-:S03]  /*53d0*/  FSEL R26, R26, -INF , P6 ;  /* 0xff8000001a1a7808 */ /* 0x000fc60003000000 */
[----:B------:R1:W5:Y:S01]  /*53e0*/  LDG.E.U16 R85, desc[UR60][R80.64] ;  /* 0x0000003c50557981 */ /* 0x000362000c1e1500 */
[----:B0-----:R-:W-:-:S03]  /*53f0*/  IMAD.WIDE R162, R3, 0x2, R128 ;  /* 0x0000000203a27825 */ /* 0x001fc600078e0280 */
[----:B------:R0:W5:Y:S01]  /*5400*/  LDG.E.U16 R121, desc[UR60][R164.64] ;  /* 0x0000003ca4797981 */ /* 0x000162000c1e1500 */
[----:B-1----:R-:W-:-:S03]  /*5410*/  LOP3.LUT R167, R160, 0x48, RZ, 0xfc, !PT ;  /* 0x00000048a0a77812 */ /* 0x002fc600078efcff */
[----:B------:R1:W5:Y:S01]  /*5420*/  LDG.E.U16 R75, desc[UR60][R162.64] ;  /* 0x0000003ca24b7981 */ /* 0x000362000c1e1500 */
[----:B------:R-:W-:Y:S01]  /*5430*/  LOP3.LUT R166, R160, 0x49, RZ, 0xfc, !PT ;  /* 0x00000049a0a67812 */ /* 0x000fe200078efcff */
[C---:B------:R-:W-:Y:S01]  /*5440*/  IMAD.WIDE R80, R3.reuse, 0x2, R174 ;  /* 0x0000000203507825 */ /* 0x040fe200078e02ae */
[----:B------:R-:W-:Y:S01]  /*5450*/  ISETP.GE.AND P6, PT, R4, R167, PT ;  /* 0x000000a70400720c */ /* 0x000fe20003fc6270 */
[----:B------:R-:W5:Y:S02]  /*5460*/  LDL.64 R174, [R1+0x88] ;  /* 0x0000880001ae7983 */ /* 0x000f640000100a00 */
[----:B0-----:R-:W-:Y:S01]  /*5470*/  IMAD.WIDE R164, R3, 0x2, R136 ;  /* 0x0000000203a47825 */ /* 0x001fe200078e0288 */
[----:B------:R-:W-:Y:S01]  /*5480*/  FSEL R27, R27, -INF , P3 ;  /* 0xff8000001b1b7808 */ /* 0x000fe20001800000 */
[----:B------:R-:W5:Y:S01]  /*5490*/  LDG.E.U16 R80, desc[UR60][R80.64] ;  /* 0x0000003c50507981 */ /* 0x000f62000c1e1500 */
[C---:B-1----:R-:W-:Y:S02]  /*54a0*/  LOP3.LUT R162, R160.reuse, 0x50, RZ, 0xfc, !PT ;  /* 0x00000050a0a27812 */ /* 0x042fe400078efcff */
[----:B------:R-:W-:Y:S01]  /*54b0*/  LOP3.LUT R163, R160, 0x51, RZ, 0xfc, !PT ;  /* 0x00000051a0a37812 */ /* 0x000fe200078efcff */
[----:B------:R-:W-:Y:S01]  /*54c0*/  FMUL R160, R32, UR5 ;  /* 0x0000000520a07c20 */ /* 0x000fe20008400000 */
[----:B------:R-:W-:Y:S01]  /*54d0*/  FSEL R28, R28, -INF , P6 ;  /* 0xff8000001c1c7808 */ /* 0x000fe20003000000 */
[----:B------:R-:W5:Y:S01]  /*54e0*/  LDL.64 R178, [R1+0x98] ;  /* 0x0000980001b27983 */ /* 0x000f620000100a00 */
[----:B------:R-:W-:-:S02]  /*54f0*/  ISETP.GE.AND P3, PT, R4, R166, PT ;  /* 0x000000a60400720c */ /* 0x000fc40003f66270 */
[----:B------:R-:W-:Y:S01]  /*5500*/  ISETP.GE.AND P6, PT, R4, R162, PT ;  /* 0x000000a20400720c */ /* 0x000fe20003fc6270 */
[----:B------:R0:W5:Y:S01]  /*5510*/  LDG.E.U16 R81, desc[UR60][R164.64] ;  /* 0x0000003ca4517981 */ /* 0x000162000c1e1500 */
[----:B------:R-:W-:Y:S02]  /*5520*/  LOP3.LUT R32, R172, 0xffff, RZ, 0xc0, !PT ;  /* 0x0000ffffac207812 */ /* 0x000fe400078ec0ff */
[----:B------:R-:W-:Y:S02]  /*5530*/  FSEL R29, R29, -INF , P3 ;  /* 0xff8000001d1d7808 */ /* 0x000fe40001800000 */
[-C--:B------:R-:W-:Y:S01]  /*5540*/  ISETP.GE.AND P3, PT, R161, R163.reuse, PT ;  /* 0x000000a3a100720c */ /* 0x080fe20003f66270 */
[----:B0-----:R-:W-:Y:S01]  /*5550*/  FMUL R164, R33, UR5 ;  /* 0x0000000521a47c20 */ /* 0x001fe20008400000 */
[----:B------:R-:W-:Y:S02]  /*5560*/  FSEL R33, R160, -INF , P6 ;  /* 0xff800000a0217808 */ /* 0x000fe40003000000 */
[----:B------:R-:W-:-:S02]  /*5570*/  ISETP.GE.AND P6, PT, R4, R163, PT ;  /* 0x000000a30400720c */ /* 0x000fc40003fc6270 */
[--C-:B------:R-:W-:Y:S02]  /*5580*/  SHF.R.U32.HI R163, RZ, 0xf, R32.reuse ;  /* 0x0000000fffa37819 */ /* 0x100fe40000011620 */
[----:B------:R-:W-:Y:S02]  /*5590*/  FSEL R160, R164, -INF , P6 ;  /* 0xff800000a4a07808 */ /* 0x000fe40003000000 */
[----:B------:R-:W-:Y:S02]  /*55a0*/  FSEL R36, R36, -INF , P4 ;  /* 0xff80000024247808 */ /* 0x000fe40002000000 */
[----:B------:R-:W-:Y:S02]  /*55b0*/  ISETP.GE.AND P6, PT, R161, R162, PT ;  /* 0x000000a2a100720c */ /* 0x000fe40003fc6270 */
[----:B------:R-:W-:Y:S02]  /*55c0*/  LOP3.LUT P4, RZ, R163, 0x1, RZ, 0xc0, !PT ;  /* 0x00000001a3ff7812 */ /* 0x000fe4000788c0ff */
[----:B------:R-:W-:-:S02]  /*55d0*/  SHF.R.U32.HI R162, RZ, 0xe, R32 ;  /* 0x0000000effa27819 */ /* 0x000fc40000011620 */
[--C-:B------:R-:W-:Y:S02]  /*55e0*/  SHF.R.U32.HI R163, RZ, 0xb, R32.reuse ;  /* 0x0000000bffa37819 */ /* 0x100fe40000011620 */
[----:B------:R-:W-:Y:S02]  /*55f0*/  FSEL R37, R37, -INF , P2 ;  /* 0xff80000025257808 */ /* 0x000fe40001000000 */
[----:B------:R-:W-:Y:S02]  /*5600*/  FSEL R40, R40, -INF , !P4 ;  /* 0xff80000028287808 */ /* 0x000fe40006000000 */
[----:B------:R-:W-:Y:S02]  /*5610*/  LOP3.LUT P2, RZ, R162, 0x1, RZ, 0xc0, !PT ;  /* 0x00000001a2ff7812 */ /* 0x000fe4000784c0ff */
[----:B------:R-:W-:Y:S02]  /*5620*/  LOP3.LUT P4, RZ, R163, 0x1, RZ, 0xc0, !PT ;  /* 0x00000001a3ff7812 */ /* 0x000fe4000788c0ff */
[----:B------:R-:W-:-:S02]  /*5630*/  SHF.R.U32.HI R162, RZ, 0xa, R32 ;  /* 0x0000000affa27819 */ /* 0x000fc40000011620 */
[--C-:B------:R-:W-:Y:S02]  /*5640*/  SHF.R.U32.HI R163, RZ, 0x7, R32.reuse ;  /* 0x00000007ffa37819 */ /* 0x100fe40000011620 */
[----:B------:R-:W-:Y:S02]  /*5650*/  FSEL R41, R41, -INF , !P2 ;  /* 0xff80000029297808 */ /* 0x000fe40005000000 */
[----:B------:R-:W-:Y:S02]  /*5660*/  FSEL R44, R44, -INF , !P4 ;  /* 0xff8000002c2c7808 */ /* 0x000fe40006000000 */
[----:B------:R-:W-:Y:S02]  /*5670*/  LOP3.LUT P2, RZ, R162, 0x1, RZ, 0xc0, !PT ;  /* 0x00000001a2ff7812 */ /* 0x000fe4000784c0ff */
[----:B------:R-:W-:Y:S02]  /*5680*/  LOP3.LUT P4, RZ, R163, 0x1, RZ, 0xc0, !PT ;  /* 0x00000001a3ff7812 */ /* 0x000fe4000788c0ff */
[----:B------:R-:W-:-:S02]  /*5690*/  SHF.R.U32.HI R163, RZ, 0x6, R32 ;  /* 0x00000006ffa37819 */ /* 0x000fc40000011620 */
[----:B------:R-:W-:Y:S02]  /*56a0*/  FSEL R45, R45, -INF , !P2 ;  /* 0xff8000002d2d7808 */ /* 0x000fe40005000000 */
[----:B------:R-:W-:Y:S02]  /*56b0*/  LOP3.LUT P2, RZ, R163, 0x1, RZ, 0xc0, !PT ;  /* 0x00000001a3ff7812 */ /* 0x000fe4000784c0ff */
[--C-:B------:R-:W-:Y:S02]  /*56c0*/  SHF.R.U32.HI R162, RZ, 0x3, R32.reuse ;  /* 0x00000003ffa27819 */ /* 0x100fe40000011620 */
[----:B------:R-:W-:Y:S01]  /*56d0*/  SHF.R.U32.HI R163, RZ, 0x2, R32 ;  /* 0x00000002ffa37819 */ /* 0x000fe20000011620 */
[----:B------:R-:W-:Y:S01]  /*56e0*/  FMUL R172, R52, UR5 ;  /* 0x0000000534ac7c20 */ /* 0x000fe20008400000 */
[----:B------:R-:W-:Y:S01]  /*56f0*/  FSEL R48, R48, -INF , !P4 ;  /* 0xff80000030307808 */ /* 0x000fe20006000000 */
[----:B------:R-:W-:Y:S01]  /*5700*/  FMUL R52, R53, UR5 ;  /* 0x0000000535347c20 */ /* 0x000fe20008400000 */
[----:B------:R-:W-:-:S02]  /*5710*/  FSEL R49, R49, -INF , !P2 ;  /* 0xff80000031317808 */ /* 0x000fc40005000000 */
[----:B------:R-:W-:Y:S02]  /*5720*/  LOP3.LUT P4, RZ, R162, 0x1, RZ, 0xc0, !PT ;  /* 0x00000001a2ff7812 */ /* 0x000fe4000788c0ff */
[----:B------:R-:W-:Y:S02]  /*5730*/  LOP3.LUT P2, RZ, R163, 0x1, RZ, 0xc0, !PT ;  /* 0x00000001a3ff7812 */ /* 0x000fe4000784c0ff */
[----:B------:R-:W-:Y:S02]  /*5740*/  FSEL R172, R172, -INF , !P4 ;  /* 0xff800000acac7808 */ /* 0x000fe40006000000 */
[----:B------:R-:W-:Y:S02]  /*5750*/  FSEL R52, R52, -INF , !P2 ;  /* 0xff80000034347808 */ /* 0x000fe40005000000 */
[C---:B------:R-:W-:Y:S02]  /*5760*/  ISETP.GE.AND P4, PT, R161.reuse, R166, PT ;  /* 0x000000a6a100720c */ /* 0x040fe40003f86270 */
[----:B------:R-:W-:Y:S01]  /*5770*/  ISETP.GE.AND P2, PT, R161, R167, PT ;  /* 0x000000a7a100720c */ /* 0x000fe20003f46270 */
[----:B--2---:R-:W-:-:S02]  /*5780*/  IMAD.WIDE R162, R3, 0x2, R182 ;  /* 0x0000000203a27825 */ /* 0x004fc400078e02b6 */
[----:B------:R-:W2:Y:S04]  /*5790*/  LDL.64 R182, [R1+0x58] ;  /* 0x0000580001b67983 */ /* 0x000ea80000100a00 */
[----:B------:R0:W2:Y:S01]  /*57a0*/  LDG.E.U16 R161, desc[UR60][R162.64] ;  /* 0x0000003ca2a17981 */ /* 0x0000a2000c1e1500 */
[----:B---3--:R-:W-:-:S03]  /*57b0*/  IMAD.WIDE R164, R3, 0x2, R186 ;  /* 0x0000000203a47825 */ /* 0x008fc600078e02ba */
[----:B------:R-:W3:Y:S01]  /*57c0*/  LDL.64 R186, [R1+0x60] ;  /* 0x0000600001ba7983 */ /* 0x000ee20000100a00 */
[----:B----4-:R-:W-:-:S03]  /*57d0*/  IMAD.WIDE R166, R3, 0x2, R194 ;  /* 0x0000000203a67825 */ /* 0x010fc600078e02c2 */
[----:B------:R-:W4:Y:S04]  /*57e0*/  LDL.64 R194, [R1+0x20] ;  /* 0x0000200001c27983 */ /* 0x000f280000100a00 */
[----:B------:R5:W4:Y:S01]  /*57f0*/  LDG.E.U16 R53, desc[UR60][R164.64] ;  /* 0x0000003ca4357981 */ /* 0x000b22000c1e1500 */
[----:B0-----:R-:W-:-:S03]  /*5800*/  IMAD.WIDE R162, R3, 0x2, R202 ;  /* 0x0000000203a27825 */ /* 0x001fc600078e02ca */
[----:B------:R-:W4:Y:S01]  /*5810*/  LDL.64 R202, [R1] ;  /* 0x0000000001ca7983 */ /* 0x000f220000100a00 */
[----:B------:R-:W-:-:S03]  /*5820*/  IMAD.WIDE R170, R3, 0x2, R180 ;  /* 0x0000000203aa7825 */ /* 0x000fc600078e02b4 */
[----:B------:R0:W4:Y:S01]  /*5830*/  LDG.E.U16 R173, desc[UR60][R162.64] ;  /* 0x0000003ca2ad7981 */ /* 0x000122000c1e1500 */
[----:B-----5:R-:W-:-:S03]  /*5840*/  IMAD.WIDE R164, R3, 0x2, R198 ;  /* 0x0000000203a47825 */ /* 0x020fc600078e02c6 */
[----:B------:R-:W5:Y:S01]  /*5850*/  LDL.64 R198, [R1+0x28] ;  /* 0x0000280001c67983 */ /* 0x000f620000100a00 */
[----:B------:R-:W-:-:S03]  /*5860*/  IMAD.WIDE R168, R3, 0x2, R152 ;  /* 0x0000000203a87825 */ /* 0x000fc600078e0298 */
[----:B------:R1:W5:Y:S04]  /*5870*/  LDG.E.U16 R77, desc[UR60][R170.64] ;  /* 0x0000003caa4d7981 */ /* 0x000368000c1e1500 */
[----:B------:R-:W5:Y:S01]  /*5880*/  LDG.E.U16 R86, desc[UR60][R168.64] ;  /* 0x0000003ca8567981 */ /* 0x000f62000c1e1500 */
[----:B0-----:R-:W-:-:S04]  /*5890*/  IMAD.WIDE R162, R3, 0x2, R230 ;  /* 0x0000000203a27825 */ /* 0x001fc800078e02e6 */
[C---:B-1----:R-:W-:Y:S02]  /*58a0*/  IMAD.WIDE R170, R3.reuse, 0x2, R174 ;  /* 0x0000000203aa7825 */ /* 0x042fe400078e02ae */
[----:B------:R0:W5:Y:S04]  /*58b0*/  LDG.E.U16 R174, desc[UR60][R164.64] ;  /* 0x0000003ca4ae7981 */ /* 0x000168000c1e1500 */
[----:B------:R1:W5:Y:S01]  /*58c0*/  LDG.E.U16 R175, desc[UR60][R166.64] ;  /* 0x0000003ca6af7981 */ /* 0x000362000c1e1500 */
[----:B0-----:R-:W-:-:S04]  /*58d0*/  IMAD.WIDE R164, R3, 0x2, R228 ;  /* 0x0000000203a47825 */ /* 0x001fc800078e02e4 */
[C---:B------:R-:W-:Y:S02]  /*58e0*/  IMAD.WIDE R168, R3.reuse, 0x2, R178 ;  /* 0x0000000203a87825 */ /* 0x040fe400078e02b2 */
[----:B------:R2:W5:Y:S02]  /*58f0*/  LDG.E.U16 R179, desc[UR60][R170.64] ;  /* 0x0000003caab37981 */ /* 0x000564000c1e1500 */
[C---:B-1----:R-:W-:Y:S02]  /*5900*/  IMAD.WIDE R166, R3.reuse, 0x2, R190 ;  /* 0x0000000203a67825 */ /* 0x042fe400078e02be */
[----:B------:R3:W5:Y:S02]  /*5910*/  LDG.E.U16 R178, desc[UR60][R168.64] ;  /* 0x0000003ca8b27981 */ /* 0x000764000c1e1500 */
[C---:B--2---:R-:W-:Y:S02]  /*5920*/  IMAD.WIDE R170, R3.reuse, 0x2, R182 ;  /* 0x0000000203aa7825 */ /* 0x044fe400078e02b6 */
[----:B------:R0:W2:Y:S04]  /*5930*/  LDG.E.U16 R183, desc[UR60][R164.64] ;  /* 0x0000003ca4b77981 */ /* 0x0000a8000c1e1500 */
[----:B------:R4:W2:Y:S01]  /*5940*/  LDG.E.U16 R190, desc[UR60][R170.64] ;  /* 0x0000003caabe7981 */ /* 0x0008a2000c1e1500 */
[----:B---3--:R-:W-:-:S03]  /*5950*/  IMAD.WIDE R168, R3, 0x2, R186 ;  /* 0x0000000203a87825 */ /* 0x008fc600078e02ba */
[----:B------:R-:W3:Y:S01]  /*5960*/  LDG.E.U16 R182, desc[UR60][R162.64] ;  /* 0x0000003ca2b67981 */ /* 0x000ee2000c1e1500 */
[----:B0-----:R-:W-:-:S03]  /*5970*/  IMAD.WIDE R164, R3, 0x2, R222 ;  /* 0x0000000203a47825 */ /* 0x001fc600078e02de */
[----:B------:R0:W2:Y:S01]  /*5980*/  LDG.E.U16 R186, desc[UR60][R166.64] ;  /* 0x0000003ca6ba7981 */ /* 0x0000a2000c1e1500 */
[----:B----4-:R-:W-:-:S03]  /*5990*/  IMAD.WIDE R170, R3, 0x2, R194 ;  /* 0x0000000203aa7825 */ /* 0x010fc600078e02c2 */
[----:B------:R5:W4:Y:S04]  /*59a0*/  LDG.E.U16 R187, desc[UR60][R168.64] ;  /* 0x0000003ca8bb7981 */ /* 0x000b28000c1e1500 */
[----:B------:R1:W4:Y:S01]  /*59b0*/  LDG.E.U16 R194, desc[UR60][R164.64] ;  /* 0x0000003ca4c27981 */ /* 0x000322000c1e1500 */
[----:B0-----:R-:W-:-:S04]  /*59c0*/  IMAD.WIDE R166, R3, 0x2, R218 ;  /* 0x0000000203a67825 */ /* 0x001fc800078e02da */
[C---:B-----5:R-:W-:Y:S01]  /*59d0*/  IMAD.WIDE R168, R3.reuse, 0x2, R198 ;  /* 0x0000000203a87825 */ /* 0x060fe200078e02c6 */
[----:B------:R0:W5:Y:S03]  /*59e0*/  LDG.E.U16 R195, desc[UR60][R166.64] ;  /* 0x0000003ca6c37981 */ /* 0x000166000c1e1500 */
[C---:B-1----:R-:W-:Y:S01]  /*59f0*/  IMAD.WIDE R164, R3.reuse, 0x2, R206 ;  /* 0x0000000203a47825 */ /* 0x042fe200078e02ce */
[----:B------:R1:W5:Y:S03]  /*5a00*/  LDG.E.U16 R199, desc[UR60][R170.64] ;  /* 0x0000003caac77981 */ /* 0x000366000c1e1500 */
[C---:B------:R-:W-:Y:S01]  /*5a10*/  IMAD.WIDE R162, R3.reuse, 0x2, R226 ;  /* 0x0000000203a27825 */ /* 0x040fe200078e02e2 */
[----:B------:R1:W3:Y:S03]  /*5a20*/  LDG.E.U16 R198, desc[UR60][R168.64] ;  /* 0x0000003ca8c67981 */ /* 0x0002e6000c1e1500 */
[C---:B0-----:R-:W-:Y:S01]  /*5a30*/  IMAD.WIDE R166, R3.reuse, 0x2, R202 ;  /* 0x0000000203a67825 */ /* 0x041fe200078e02ca */
[----:B------:R-:W4:Y:S03]  /*5a40*/  LDG.E.U16 R191, desc[UR60][R162.64] ;  /* 0x0000003ca2bf7981 */ /* 0x000f26000c1e1500 */
[C---:B-1----:R-:W-:Y:S01]  /*5a50*/  IMAD.WIDE R170, R3.reuse, 0x2, R246 ;  /* 0x0000000203aa7825 */ /* 0x042fe200078e02f6 */
[----:B------:R0:W5:Y:S03]  /*5a60*/  LDG.E.U16 R203, desc[UR60][R164.64] ;  /* 0x0000003ca4cb7981 */ /* 0x000166000c1e1500 */
[C---:B------:R-:W-:Y:S01]  /*5a70*/  IMAD.WIDE R168, R3.reuse, 0x2, R250 ;  /* 0x0000000203a87825 */ /* 0x040fe200078e02fa */
[----:B------:R-:W5:Y:S04]  /*5a80*/  LDG.E.U16 R206, desc[UR60][R166.64] ;  /* 0x0000003ca6ce7981 */ /* 0x000f68000c1e1500 */
[----:B------:R-:W5:Y:S01]  /*5a90*/  LDG.E.U16 R170, desc[UR60][R170.64] ;  /* 0x0000003caaaa7981 */ /* 0x000f62000c1e1500 */
[----:B0-----:R-:W-:-:S03]  /*5aa0*/  IMAD.WIDE R164, R3, 0x2, R242 ;  /* 0x0000000203a47825 */ /* 0x001fc600078e02f2 */
[----:B------:R-:W5:Y:S04]  /*5ab0*/  LDG.E.U16 R168, desc[UR60][R168.64] ;  /* 0x0000003ca8a87981 */ /* 0x000f68000c1e1500 */
[----:B------:R0:W5:Y:S02]  /*5ac0*/  LDG.E.U16 R171, desc[UR60][R164.64] ;  /* 0x0000003ca4ab7981 */ /* 0x000164000c1e1500 */
[----:B0-----:R-:W-:-:S04]  /*5ad0*/  FMNMX R164, R18, R12, !PT ;  /* 0x0000000c12a47209 */ /* 0x001fc80007800000 */
[----:B------:R-:W-:Y:S01]  /*5ae0*/  FMNMX R164, R16, R164, !PT ;  /* 0x000000a410a47209 */ /* 0x000fe20007800000 */
[----:B------:R-:W-:-:S03]  /*5af0*/  IMAD.WIDE R162, R3, 0x2, R214 ;  /* 0x0000000203a27825 */ /* 0x000fc600078e02d6 */
[----:B------:R-:W-:Y:S02]  /*5b00*/  FMNMX R164, R15, R164, !PT ;  /* 0x000000a40fa47209 */ /* 0x000fe40007800000 */
[----:B------:R0:W5:Y:S02]  /*5b10*/  LDG.E.U16 R202, desc[UR60][R162.64] ;  /* 0x0000003ca2ca7981 */ /* 0x000164000c1e1500 */
[----:B------:R-:W-:-:S04]  /*5b20*/  FMNMX R164, R21, R164, !PT ;  /* 0x000000a415a47209 */ /* 0x000fc80007800000 */
[----:B------:R-:W-:Y:S01]  /*5b30*/  FMNMX R164, R19, R164, !PT ;  /* 0x000000a413a47209 */ /* 0x000fe20007800000 */
[----:B0-----:R-:W-:-:S03]  /*5b40*/  IMAD.WIDE R162, R3, 0x2, R244 ;  /* 0x0000000203a27825 */ /* 0x001fc600078e02f4 */
[----:B------:R-:W-:Y:S02]  /*5b50*/  FMNMX R164, R56, R164, !PT ;  /* 0x000000a438a47209 */ /* 0x000fe40007800000 */
[----:B------:R0:W5:Y:S02]  /*5b60*/  LDG.E.U16 R169, desc[UR60][R162.64] ;  /* 0x0000003ca2a97981 */ /* 0x000164000c1e1500 */
[----:B------:R-:W-:-:S04]  /*5b70*/  FMNMX R164, R57, R164, !PT ;  /* 0x000000a439a47209 */ /* 0x000fc80007800000 */
[----:B------:R-:W-:Y:S01]  /*5b80*/  FMNMX R164, R60, R164, !PT ;  /* 0x000000a43ca47209 */ /* 0x000fe20007800000 */
[----:B0-----:R-:W-:-:S03]  /*5b90*/  IMAD.WIDE R162, R3, 0x2, R216 ;  /* 0x0000000203a27825 */ /* 0x001fc600078e02d8 */
[----:B------:R-:W-:Y:S02]  /*5ba0*/  FMNMX R164, R61, R164, !PT ;  /* 0x000000a43da47209 */ /* 0x000fe40007800000 */
[----:B------:R0:W5:Y:S02]  /*5bb0*/  LDG.E.U16 R214, desc[UR60][R162.64] ;  /* 0x0000003ca2d67981 */ /* 0x000164000c1e1500 */
[----:B------:R-:W-:Y:S01]  /*5bc0*/  FMNMX R164, R64, R164, !PT ;  /* 0x000000a440a47209 */ /* 0x000fe20007800000 */
[----:B0-----:R-:W-:-:S05]  /*5bd0*/  IMAD.WIDE R162, R3, 0x2, R212 ;  /* 0x0000000203a27825 */ /* 0x001fca00078e02d4 */
[----:B------:R0:W5:Y:S01]  /*5be0*/  LDG.E.U16 R215, desc[UR60][R162.64] ;  /* 0x0000003ca2d77981 */ /* 0x000162000c1e1500 */
        /* <DEDUP_REMOVED lines=43> */
[----:B------:R-:W-:-:S04]  /*5ea0*/  IMAD.WIDE R166, R3, 0x2, R220 ;  /* 0x0000000203a67825 */ /* 0x000fc800078e02dc */
[C---:B0-----:R-:W-:Y:S01]  /*5eb0*/  IMAD.WIDE R162, R3.reuse, 0x2, R142 ;  /* 0x0000000203a27825 */ /* 0x041fe200078e028e */
[----:B------:R-:W5:Y:S03]  /*5ec0*/  LDG.E.U16 R207, desc[UR60][R166.64] ;  /* 0x0000003ca6cf7981 */ /* 0x000f66000c1e1500 */
[C---:B------:R-:W-:Y:S01]  /*5ed0*/  IMAD.WIDE R164, R3.reuse, 0x2, R138 ;  /* 0x0000000203a47825 */ /* 0x040fe200078e028a */
[----:B------:R0:W5:Y:S04]  /*5ee0*/  LDG.E.U16 R234, desc[UR60][R162.64] ;  /* 0x0000003ca2ea7981 */ /* 0x000168000c1e1500 */
[----:B------:R1:W5:Y:S01]  /*5ef0*/  LDG.E.U16 R237, desc[UR60][R164.64] ;  /* 0x0000003ca4ed7981 */ /* 0x000362000c1e1500 */
[----:B0-----:R-:W-:-:S04]  /*5f00*/  IMAD.WIDE R162, R3, 0x2, R140 ;  /* 0x0000000203a27825 */ /* 0x001fc800078e028c */
[C---:B-1----:R-:W-:Y:S01]  /*5f10*/  IMAD.WIDE R164, R3.reuse, 0x2, R132 ;  /* 0x0000000203a47825 */ /* 0x042fe200078e0284 */
[----:B------:R0:W5:Y:S03]  /*5f20*/  LDG.E.U16 R236, desc[UR60][R162.64] ;  /* 0x0000003ca2ec7981 */ /* 0x000166000c1e1500 */
[C---:B------:R-:W-:Y:S01]  /*5f30*/  IMAD.WIDE R166, R3.reuse, 0x2, R130 ;  /* 0x0000000203a67825 */ /* 0x040fe200078e0282 */
[----:B------:R1:W5:Y:S04]  /*5f40*/  LDG.E.U16 R239, desc[UR60][R164.64] ;  /* 0x0000003ca4ef7981 */ /* 0x000368000c1e1500 */
[----:B------:R2:W5:Y:S01]  /*5f50*/  LDG.E.U16 R240, desc[UR60][R166.64] ;  /* 0x0000003ca6f07981 */ /* 0x000562000c1e1500 */
[----:B0-----:R-:W-:-:S04]  /*5f60*/  IMAD.WIDE R162, R3, 0x2, R134 ;  /* 0x0000000203a27825 */ /* 0x001fc800078e0286 */
[C---:B-1----:R-:W-:Y:S01]  /*5f70*/  IMAD.WIDE R164, R3.reuse, 0x2, R124 ;  /* 0x0000000203a47825 */ /* 0x042fe200078e027c */
[----:B------:R0:W5:Y:S03]  /*5f80*/  LDG.E.U16 R238, desc[UR60][R162.64] ;  /* 0x0000003ca2ee7981 */ /* 0x000166000c1e1500 */
[C---:B--2---:R-:W-:Y:S01]  /*5f90*/  IMAD.WIDE R166, R3.reuse, 0x2, R122 ;  /* 0x0000000203a67825 */ /* 0x044fe200078e027a */
[----:B------:R-:W-:Y:S01]  /*5fa0*/  FMNMX R235, R172, R235, !PT ;  /* 0x000000ebaceb7209 */ /* 0x000fe20007800000 */
[----:B------:R-:W2:Y:S04]  /*5fb0*/  LDG.E.U16 R164, desc[UR60][R164.64] ;  /* 0x0000003ca4a47981 */ /* 0x000ea8000c1e1500 */
[----:B------:R-:W2:Y:S01]  /*5fc0*/  LDG.E.U16 R166, desc[UR60][R166.64] ;  /* 0x0000003ca6a67981 */ /* 0x000ea2000c1e1500 */
[----:B0-----:R-:W-:Y:S01]  /*5fd0*/  IMAD.WIDE R162, R3, 0x2, R126 ;  /* 0x0000000203a27825 */ /* 0x001fe200078e027e */
[----:B------:R-:W-:-:S05]  /*5fe0*/  FMNMX R235, R52, R235, !PT ;  /* 0x000000eb34eb7209 */ /* 0x000fca0007800000 */
[----:B------:R-:W2:Y:S01]  /*5ff0*/  LDG.E.U16 R162, desc[UR60][R162.64] ;  /* 0x0000003ca2a27981 */ /* 0x000ea2000c1e1500 */
[----:B------:R-:W-:Y:S06]  /*6000*/  BAR.SYNC.DEFER_BLOCKING 0x0 ;  /* 0x0000000000007b1d */ /* 0x000fec0000010000 */
[----:B------:R-:W0:Y:S04]  /*6010*/  SHFL.BFLY PT, R241, R235, 0x2, 0x1f ;  /* 0x0c401f00ebf17f89 */ /* 0x000e2800000e0000 */
[----:B------:R1:W-:Y:S02]  /*6020*/  STS.U16 [R11+UR4+0x1000], R25 ;  /* 0x001000190b007988 */ /* 0x0003e40008000404 */
[----:B-1----:R-:W-:Y:S01]  /*6030*/  FMUL R25, R30, UR5 ;  /* 0x000000051e197c20 */ /* 0x002fe20008400000 */
[----:B------:R-:W-:-:S02]  /*6040*/  SHF.R.U32.HI R30, RZ, 0xd, R32 ;  /* 0x0000000dff1e7819 */ /* 0x000fc40000011620 */
[----:B0-----:R-:W-:Y:S02]  /*6050*/  FMNMX R241, R235, R241, !PT ;  /* 0x000000f1ebf17209 */ /* 0x001fe40007800000 */
[----:B------:R-:W-:Y:S02]  /*6060*/  FSEL R25, R25, -INF , P2 ;  /* 0xff80000019197808 */ /* 0x000fe40001000000 */
[----:B------:R-:W-:Y:S01]  /*6070*/  LOP3.LUT P2, RZ, R30, 0x1, RZ, 0xc0, !PT ;  /* 0x000000011eff7812 */ /* 0x000fe2000784c0ff */
[----:B------:R-:W-:Y:S01]  /*6080*/  FMUL R30, R31, UR5 ;  /* 0x000000051f1e7c20 */ /* 0x000fe20008400000 */
[----:B------:R-:W-:Y:S01]  /*6090*/  STS.U16 [R11+UR4], R76 ;  /* 0x0000004c0b007988 */ /* 0x000fe20008000404 */
[----:B------:R-:W-:-:S03]  /*60a0*/  SHF.R.U32.HI R31, RZ, 0xc, R32 ;  /* 0x0000000cff1f7819 */ /* 0x000fc60000011620 */
[----:B------:R-:W0:Y:S01]  /*60b0*/  SHFL.BFLY PT, R76, R241, 0x1, 0x1f ;  /* 0x0c201f00f14c7f89 */ /* 0x000e2200000e0000 */
[----:B------:R-:W-:Y:S02]  /*60c0*/  FSEL R30, R30, -INF , P4 ;  /* 0xff8000001e1e7808 */ /* 0x000fe40002000000 */
[----:B------:R-:W-:Y:S01]  /*60d0*/  LOP3.LUT P4, RZ, R31, 0x1, RZ, 0xc0, !PT ;  /* 0x000000011fff7812 */ /* 0x000fe2000788c0ff */
[----:B------:R-:W-:Y:S01]  /*60e0*/  FMUL R31, R34, UR5 ;  /* 0x00000005221f7c20 */ /* 0x000fe20008400000 */
[----:B------:R-:W-:-:S04]  /*60f0*/  SHF.R.U32.HI R34, RZ, 0x9, R32 ;  /* 0x00000009ff227819 */ /* 0x000fc80000011620 */
[----:B------:R-:W-:Y:S02]  /*6100*/  FSEL R31, R31, -INF , P6 ;  /* 0xff8000001f1f7808 */ /* 0x000fe40003000000 */
[----:B------:R-:W-:Y:S01]  /*6110*/  LOP3.LUT P6, RZ, R34, 0x1, RZ, 0xc0, !PT ;  /* 0x0000000122ff7812 */ /* 0x000fe200078cc0ff */
[----:B------:R-:W-:Y:S01]  /*6120*/  FMUL R34, R35, UR5 ;  /* 0x0000000523227c20 */ /* 0x000fe20008400000 */
[----:B------:R-:W-:-:S04]  /*6130*/  SHF.R.U32.HI R35, RZ, 0x8, R32 ;  /* 0x00000008ff237819 */ /* 0x000fc80000011620 */
[----:B------:R-:W-:Y:S02]  /*6140*/  FSEL R34, R34, -INF , P3 ;  /* 0xff80000022227808 */ /* 0x000fe40001800000 */
[----:B------:R-:W-:Y:S01]  /*6150*/  LOP3.LUT P3, RZ, R35, 0x1, RZ, 0xc0, !PT ;  /* 0x0000000123ff7812 */ /* 0x000fe2000786c0ff */
[----:B------:R-:W-:Y:S01]  /*6160*/  FMUL R35, R38, UR5 ;  /* 0x0000000526237c20 */ /* 0x000fe20008400000 */
[----:B------:R-:W-:Y:S01]  /*6170*/  SHF.R.U32.HI R38, RZ, 0x5, R32 ;  /* 0x00000005ff267819 */ /* 0x000fe20000011620 */
[----:B------:R-:W-:Y:S03]  /*6180*/  STS.U16 [R11+UR4+0x400], R84 ;  /* 0x000400540b007988 */ /* 0x000fe60008000404 */
[----:B------:R-:W-:Y:S01]  /*6190*/  FSEL R35, R35, -INF , P1 ;  /* 0xff80000023237808 */ /* 0x000fe20000800000 */
[----:B------:R-:W-:Y:S01]  /*61a0*/  STS.U16 [R11+UR4+0x800], R79 ;  /* 0x0008004f0b007988 */ /* 0x000fe20008000404 */
[----:B------:R-:W-:Y:S01]  /*61b0*/  LOP3.LUT P1, RZ, R38, 0x1, RZ, 0xc0, !PT ;  /* 0x0000000126ff7812 */ /* 0x000fe2000782c0ff */
[----:B------:R-:W-:-:S02]  /*61c0*/  FMUL R38, R39, UR5 ;  /* 0x0000000527267c20 */ /* 0x000fc40008400000 */
        /* <DEDUP_REMOVED lines=11> */
[----:B------:R0:W-:Y:S01]  /*6280*/  STS.U16 [R11+UR4+0x3c00], R75 ;  /* 0x003c004b0b007988 */ /* 0x0001e20008000404 */
[----:B------:R-:W-:Y:S01]  /*6290*/  SHF.R.U32.HI R39, RZ, 0x4, R32 ;  /* 0x00000004ff277819 */ /* 0x000fe20000011620 */
[----:B------:R-:W-:Y:S01]  /*62a0*/  FMUL R42, R42, UR5 ;  /* 0x000000052a2a7c20 */ /* 0x000fe20008400000 */
[----:B------:R-:W-:-:S02]  /*62b0*/  FSEL R38, R38, -INF , P5 ;  /* 0xff80000026267808 */ /* 0x000fc40002800000 */
[----:B0-----:R-:W-:-:S04]  /*62c0*/  FMNMX R11, R241, R76, !PT ;  /* 0x0000004cf10b7209 */ /* 0x001fc80007800000 */
[----:B------:R-:W-:Y:S02]  /*62d0*/  FMNMX R11, R11, R0, !PT ;  /* 0x000000000b0b7209 */ /* 0x000fe40007800000 */
[----:B------:R-:W-:Y:S02]  /*62e0*/  LOP3.LUT P5, RZ, R39, 0x1, RZ, 0xc0, !PT ;  /* 0x0000000127ff7812 */ /* 0x000fe400078ac0ff */
[----:B------:R-:W-:Y:S01]  /*62f0*/  SHF.R.U32.HI R39, RZ, 0x1, R32 ;  /* 0x00000001ff277819 */ /* 0x000fe20000011620 */
[--C-:B------:R-:W-:Y:S01]  /*6300*/  FADD R21, R21, -R11.reuse ;  /* 0x8000000b15157221 */ /* 0x100fe20000000000 */
[----:B------:R-:W-:Y:S02]  /*6310*/  FSEL R32, R42, -INF , !P2 ;  /* 0xff8000002a207808 */ /* 0x000fe40005000000 */
[----:B------:R-:W-:Y:S01]  /*6320*/  LOP3.LUT P2, RZ, R39, 0x1, RZ, 0xc0, !PT ;  /* 0x0000000127ff7812 */ /* 0x000fe2000784c0ff */
[----:B------:R-:W-:Y:S01]  /*6330*/  FMUL R39, R21, 1.4426950216293334961 ;  /* 0x3fb8aa3b15277820 */ /* 0x000fe20000400000 */
[----:B------:R-:W-:-:S03]  /*6340*/  FADD R21, R19, -R11 ;  /* 0x8000000b13157221 */ /* 0x000fc60000000000 */
[----:B------:R0:W-:Y:S02]  /*6350*/  MUFU.EX2 R19, R39 ;  /* 0x0000002700137308 */ /* 0x0001e40000000800 */
[----:B0-----:R-:W-:-:S04]  /*6360*/  FMNMX R39, R13, R14, !PT ;  /* 0x0000000e0d277209 */ /* 0x001fc80007800000 */
[----:B------:R-:W-:-:S04]  /*6370*/  FMNMX R39, R17, R39, !PT ;  /* 0x0000002711277209 */ /* 0x000fc80007800000 */
        /* <DEDUP_REMOVED lines=12> */
[----:B------:R-:W-:Y:S01]  /*6440*/  FMNMX R39, R78, R39, !PT ;  /* 0x000000274e277209 */ /* 0x000fe20007800000 */
[----:B------:R-:W-:-:S03]  /*6450*/  FADD R18, R18, -R11 ;  /* 0x8000000b12127221 */ /* 0x000fc60000000000 */
[----:B------:R-:W-:Y:S01]  /*6460*/  FMNMX R39, R26, R39, !PT ;  /* 0x000000271a277209 */ /* 0x000fe20007800000 */
[----:B------:R-:W-:-:S03]  /*6470*/  FMUL R75, R18, 1.4426950216293334961 ;  /* 0x3fb8aa3b124b7820 */ /* 0x000fc60000400000 */
[----:B------:R-:W-:Y:S01]  /*6480*/  FMNMX R39, R27, R39, !PT ;  /* 0x000000271b277209 */ /* 0x000fe20007800000 */
[----:B------:R-:W-:-:S03]  /*6490*/  FADD R18, R12, -R11 ;  /* 0x8000000b0c127221 */ /* 0x000fc60000000000 */
[----:B------:R-:W-:Y:S01]  /*64a0*/  FMNMX R39, R25, R39, !PT ;  /* 0x0000002719277209 */ /* 0x000fe20007800000 */
[----:B------:R0:W-:Y:S03]  /*64b0*/  MUFU.EX2 R12, R75 ;  /* 0x0000004b000c7308 */ /* 0x0001e60000000800 */
[----:B------:R-:W-:Y:S01]  /*64c0*/  FMNMX R39, R30, R39, !PT ;  /* 0x000000271e277209 */ /* 0x000fe20007800000 */
[----:B0-----:R-:W-:Y:S01]  /*64d0*/  FMUL R75, R18, 1.4426950216293334961 ;  /* 0x3fb8aa3b124b7820 */ /* 0x001fe20000400000 */
[--C-:B------:R-:W-:Y:S02]  /*64e0*/  FADD R18, R16, -R11.reuse ;  /* 0x8000000b10127221 */ /* 0x100fe40000000000 */
[----:B------:R-:W-:Y:S01]  /*64f0*/  FMNMX R42, R31, R39, !PT ;  /* 0x000000271f2a7209 */ /* 0x000fe20007800000 */
[----:B------:R0:W-:Y:S03]  /*6500*/  MUFU.EX2 R16, R75 ;  /* 0x0000004b00107308 */ /* 0x0001e60000000800 */
[----:B------:R-:W-:Y:S01]  /*6510*/  FMNMX R42, R34, R42, !PT ;  /* 0x0000002a222a7209 */ /* 0x000fe20007800000 */
[----:B------:R-:W-:Y:S01]  /*6520*/  FMUL R39, R43, UR5 ;  /* 0x000000052b277c20 */ /* 0x000fe20008400000 */
[----:B0-----:R-:W-:Y:S01]  /*6530*/  FMUL R75, R18, 1.4426950216293334961 ;  /* 0x3fb8aa3b124b7820 */ /* 0x001fe20000400000 */
[----:B------:R-:W-:Y:S01]  /*6540*/  FADD R18, R15, -R11 ;  /* 0x8000000b0f127221 */ /* 0x000fe20000000000 */
[----:B------:R-:W-:-:S02]  /*6550*/  FMUL R43, R47, UR5 ;  /* 0x000000052f2b7c20 */ /* 0x000fc40008400000 */
[----:B------:R0:W-:Y:S01]  /*6560*/  MUFU.EX2 R15, R75 ;  /* 0x0000004b000f7308 */ /* 0x0001e20000000800 */
[----:B------:R-:W-:Y:S01]  /*6570*/  FMNMX R47, R35, R42, !PT ;  /* 0x0000002a232f7209 */ /* 0x000fe20007800000 */
[----:B0-----:R-:W-:-:S03]  /*6580*/  FADD R75, R73, -R11 ;  /* 0x8000000b494b7221 */ /* 0x001fc60000000000 */
[----:B------:R-:W-:Y:S01]  /*6590*/  FMNMX R47, R38, R47, !PT ;  /* 0x0000002f262f7209 */ /* 0x000fe20007800000 */
[----:B------:R-:W-:Y:S01]  /*65a0*/  FMUL R75, R75, 1.4426950216293334961 ;  /* 0x3fb8aa3b4b4b7820 */ /* 0x000fe20000400000 */
[--C-:B------:R-:W-:Y:S01]  /*65b0*/  FADD R73, R72, -R11.reuse ;  /* 0x8000000b48497221 */ /* 0x100fe20000000000 */
[----:B------:R-:W-:Y:S02]  /*65c0*/  FSEL R39, R39, -INF , !P4 ;  /* 0xff80000027277808 */ /* 0x000fe40006000000 */
[----:B------:R0:W-:Y:S01]  /*65d0*/  MUFU.EX2 R72, R75 ;  /* 0x0000004b00487308 */ /* 0x0001e20000000800 */
[----:B------:R-:W-:Y:S01]  /*65e0*/  FMNMX R47, R32, R47, !PT ;  /* 0x0000002f202f7209 */ /* 0x000fe20007800000 */
[----:B------:R-:W-:Y:S01]  /*65f0*/  FMUL R42, R50, UR5 ;  /* 0x00000005322a7c20 */ /* 0x000fe20008400000 */
[----:B------:R-:W-:Y:S01]  /*6600*/  FADD R50, R24, -R11 ;  /* 0x8000000b18327221 */ /* 0x000fe20000000000 */
[----:B0-----:R-:W-:Y:S01]  /*6610*/  FMUL R75, R46, UR5 ;  /* 0x000000052e4b7c20 */ /* 0x001fe20008400000 */
[----:B------:R-:W-:-:S04]  /*6620*/  FMNMX R47, R39, R47, !PT ;  /* 0x0000002f272f7209 */ /* 0x000fc80007800000 */
[----:B------:R-:W-:Y:S02]  /*6630*/  FSEL R24, R75, -INF , !P6 ;  /* 0xff8000004b187808 */ /* 0x000fe40007000000 */
[----:B------:R-:W-:Y:S02]  /*6640*/  FSEL R43, R43, -INF , !P3 ;  /* 0xff8000002b2b7808 */ /* 0x000fe40005800000 */
[----:B------:R-:W-:Y:S01]  /*6650*/  FMNMX R47, R24, R47, !PT ;  /* 0x0000002f182f7209 */ /* 0x000fe20007800000 */
[----:B------:R-:W-:Y:S01]  /*6660*/  FMUL R46, R51, UR5 ;  /* 0x00000005332e7c20 */ /* 0x000fe20008400000 */
[----:B------:R-:W-:Y:S02]  /*6670*/  FSEL R42, R42, -INF , !P1 ;  /* 0xff8000002a2a7808 */ /* 0x000fe40004800000 */
[----:B------:R-:W-:Y:S01]  /*6680*/  FMNMX R47, R43, R47, !PT ;  /* 0x0000002f2b2f7209 */ /* 0x000fe20007800000 */
[----:B------:R-:W-:Y:S01]  /*6690*/  FMUL R54, R54, UR5 ;  /* 0x0000000536367c20 */ /* 0x000fe20008400000 */
[----:B------:R-:W-:Y:S01]  /*66a0*/  FADD R28, R28, -R11 ;  /* 0x8000000b1c1c7221 */ /* 0x000fe20000000000 */
[----:B------:R-:W-:-:S02]  /*66b0*/  FSEL R46, R46, -INF , !P5 ;  /* 0xff8000002e2e7808 */ /* 0x000fc40006800000 */
[----:B------:R-:W-:Y:S01]  /*66c0*/  FMNMX R47, R42, R47, !PT ;  /* 0x0000002f2a2f7209 */ /* 0x000fe20007800000 */
[----:B------:R-:W-:Y:S01]  /*66d0*/  FMUL R50, R50, 1.4426950216293334961 ;  /* 0x3fb8aa3b32327820 */ /* 0x000fe20000400000 */
[----:B------:R-:W-:Y:S01]  /*66e0*/  FMUL R55, R55, UR5 ;  /* 0x0000000537377c20 */ /* 0x000fe20008400000 */
[----:B------:R-:W-:Y:S01]  /*66f0*/  FMUL R77, R28, 1.4426950216293334961 ;  /* 0x3fb8aa3b1c4d7820 */ /* 0x000fe20000400000 */
[----:B------:R-:W-:Y:S02]  /*6700*/  FSEL R28, R54, -INF , !P2 ;  /* 0xff800000361c7808 */ /* 0x000fe40005000000 */
[----:B------:R-:W-:Y:S01]  /*6710*/  FMNMX R47, R46, R47, !PT ;  /* 0x0000002f2e2f7209 */ /* 0x000fe20007800000 */
[----:B------:R0:W-:Y:S03]  /*6720*/  MUFU.EX2 R75, R50 ;  /* 0x00000032004b7308 */ /* 0x0001e60000000800 */
[----:B------:R-:W-:Y:S01]  /*6730*/  FMNMX R47, R28, R47, !PT ;  /* 0x0000002f1c2f7209 */ /* 0x000fe20007800000 */
[--C-:B------:R-:W-:Y:S01]  /*6740*/  FADD R51, R33, -R11.reuse ;  /* 0x8000000b21337221 */ /* 0x100fe20000000000 */
[----:B0-----:R-:W-:Y:S01]  /*6750*/  FADD R50, R29, -R11 ;  /* 0x8000000b1d327221 */ /* 0x001fe20000000000 */
[----:B------:R-:W-:-:S04]  /*6760*/  FSEL R29, R55, -INF , P0 ;  /* 0xff800000371d7808 */ /* 0x000fc80000000000 */
[----:B------:R-:W-:-:S05]  /*6770*/  FMNMX R33, R29, R47, !PT ;  /* 0x0000002f1d217209 */ /* 0x000fca0007800000 */
[----:B------:R-:W0:Y:S01]  /*6780*/  SHFL.BFLY PT, R47, R33, 0x2, 0x1f ;  /* 0x0c401f00212f7f89 */ /* 0x000e2200000e0000 */
[----:B------:R-:W-:-:S04]  /*6790*/  FADD R36, R36, -R11 ;  /* 0x8000000b24247221 */ /* 0x000fc80000000000 */
[----:B------:R-:W-:-:S04]  /*67a0*/  FMUL R36, R36, 1.4426950216293334961 ;  /* 0x3fb8aa3b24247820 */ /* 0x000fc80000400000 */
[----:B------:R1:W-:Y:S01]  /*67b0*/  MUFU.EX2 R82, R36 ;  /* 0x0000002400527308 */ /* 0x0003e20000000800 */
[----:B0-----:R-:W-:-:S05]  /*67c0*/  FMNMX R33, R33, R47, !PT ;  /* 0x0000002f21217209 */ /* 0x001fca0007800000 */
[----:B-1----:R-:W0:Y:S02]  /*67d0*/  SHFL.BFLY PT, R36, R33, 0x1, 0x1f ;  /* 0x0c201f0021247f89 */ /* 0x002e2400000e0000 */
[----:B0-----:R-:W-:Y:S01]  /*67e0*/  FMNMX R36, R33, R36, !PT ;  /* 0x0000002421247209 */ /* 0x001fe20007800000 */
[----:B------:R-:W-:-:S03]  /*67f0*/  FADD R33, -R11, R0 ;  /* 0x000000000b217221 */ /* 0x000fc60000000100 */
[----:B------:R-:W-:Y:S01]  /*6800*/  FMNMX R158, R36, R10, !PT ;  /* 0x0000000a249e7209 */ /* 0x000fe20007800000 */
[----:B------:R-:W-:-:S04]  /*6810*/  FMUL R33, R33, 1.4426950216293334961 ;  /* 0x3fb8aa3b21217820 */ /* 0x000fc80000400000 */
[--C-:B------:R-:W-:Y:S02]  /*6820*/  FADD R36, R13, -R158.reuse ;  /* 0x8000009e0d247221 */ /* 0x100fe40000000000 */
[----:B------:R0:W1:Y:S02]  /*6830*/  MUFU.EX2 R13, R33 ;  /* 0x00000021000d7308 */ /* 0x0000640000000800 */
[----:B------:R-:W-:Y:S01]  /*6840*/  FMUL R36, R36, 1.4426950216293334961 ;  /* 0x3fb8aa3b24247820 */ /* 0x000fe20000400000 */
[----:B0-----:R-:W-:-:S05]  /*6850*/  FADD R33, R14, -R158 ;  /* 0x8000009e0e217221 */ /* 0x001fca0000000000 */
[----:B------:R0:W-:Y:S01]  /*6860*/  MUFU.EX2 R14, R36 ;  /* 0x00000024000e7308 */ /* 0x0001e20000000800 */
[----:B------:R-:W-:Y:S01]  /*6870*/  FMUL R33, R33, 1.4426950216293334961 ;  /* 0x3fb8aa3b21217820 */ /* 0x000fe20000400000 */
[----:B0-----:R-:W-:-:S06]  /*6880*/  FADD R36, R17, -R158 ;  /* 0x8000009e11247221 */ /* 0x001fcc0000000000 */
        /* <DEDUP_REMOVED lines=11> */
[----:B------:R-:W1:Y:S01]  /*6940*/  S2R R235, SR_TID.X ;  /* 0x0000000000eb7919 */ /* 0x000e620000002100 */
        /* <DEDUP_REMOVED lines=9> */
[----:B------:R-:W-:Y:S01]  /*69e0*/  STS.U16 [R7+UR4+0x100], R53 ;  /* 0x0001003507007988 */ /* 0x000fe20008000404 */
[----:B0-----:R-:W-:-:S03]  /*69f0*/  FADD R33, R63, -R158 ;  /* 0x8000009e3f217221 */ /* 0x001fc60000000000 */
[----:B------:R-:W-:Y:S02]  /*6a00*/  STS.U16 [R7+UR4+0x500], R174 ;  /* 0x000500ae07007988 */ /* 0x000fe40008000404 */
[----:B------:R0:W-:Y:S01]  /*6a10*/  MUFU.EX2 R63, R36 ;  /* 0x00000024003f7308 */ /* 0x0001e20000000800 */
[----:B------:R-:W-:Y:S01]  /*6a20*/  FMUL R33, R33, 1.4426950216293334961 ;  /* 0x3fb8aa3b21217820 */ /* 0x000fe20000400000 */
[----:B------:R-:W-:Y:S04]  /*6a30*/  STS.U16 [R7+UR4+0x900], R179 ;  /* 0x000900b307007988 */ /* 0x000fe80008000404 */
[----:B------:R-:W-:Y:S01]  /*6a40*/  STS.U16 [R7+UR4+0xd00], R186 ;  /* 0x000d00ba07007988 */ /* 0x000fe20008000404 */
[----:B0-----:R-:W-:-:S03]  /*6a50*/  FADD R36, R66, -R158 ;  /* 0x8000009e42247221 */ /* 0x001fc60000000000 */
[----:B----4-:R-:W-:Y:S01]  /*6a60*/  STS.U16 [R7+UR4+0x1100], R191 ;  /* 0x001100bf07007988 */ /* 0x010fe20008000404 */
[----:B------:R0:W-:Y:S03]  /*6a70*/  MUFU.EX2 R66, R33 ;  /* 0x0000002100427308 */ /* 0x0001e60000000800 */
        /* <DEDUP_REMOVED lines=10> */
[----:B--2---:R-:W-:Y:S01]  /*6b20*/  STS.U16 [R7+UR4+0x3d00], R162 ;  /* 0x003d00a207007988 */ /* 0x004fe20008000404 */
[----:B0-----:R-:W-:-:S03]  /*6b30*/  FADD R33, R67, -R158 ;  /* 0x8000009e43217221 */ /* 0x001fc60000000000 */
[----:B------:R0:W-:Y:S04]  /*6b40*/  STS.U16 [R8+UR4+0x200], R161 ;  /* 0x000200a108007988 */ /* 0x0001e80008000404 */
        /* <DEDUP_REMOVED lines=31> */
[----:B------:R-:W-:Y:S01]  /*6d40*/  FMUL R36, R36, 1.4426950216293334961 ;  /* 0x3fb8aa3b24247820 */ /* 0x000fe20000400000 */
[----:B------:R4:W-:Y:S06]  /*6d50*/  MEMBAR.ALL.CTA ;  /* 0x0000000000007992 */ /* 0x0009ec0000008000 */
[----:B----4-:R-:W4:Y:S01]  /*6d60*/  FENCE.VIEW.ASYNC.S ;  /* 0x00000000000073c6 */ /* 0x010f220000000000 */
[----:B------:R-:W-:Y:S01]  /*6d70*/  FMUL R33, R33, 1.4426950216293334961 ;  /* 0x3fb8aa3b21217820 */ /* 0x000fe20000400000 */
[----:B------:R5:W-:Y:S01]  /*6d80*/  MUFU.EX2 R67, R36 ;  /* 0x0000002400437308 */ /* 0x000be20000000800 */
[----:B------:R-:W-:-:S04]  /*6d90*/  FADD R24, R24, -R158 ;  /* 0x8000009e18187221 */ /* 0x000fc80000000000 */
[----:B------:R-:W-:Y:S01]  /*6da0*/  FMUL R24, R24, 1.4426950216293334961 ;  /* 0x3fb8aa3b18187820 */ /* 0x000fe20000400000 */
[--C-:B-----5:R-:W-:Y:S02]  /*6db0*/  FADD R36, R70, -R158.reuse ;  /* 0x8000009e46247221 */ /* 0x120fe40000000000 */
[----:B------:R5:W-:Y:S02]  /*6dc0*/  MUFU.EX2 R70, R33 ;  /* 0x0000002100467308 */ /* 0x000be40000000800 */
[----:B------:R-:W-:Y:S01]  /*6dd0*/  FMUL R36, R36, 1.4426950216293334961 ;  /* 0x3fb8aa3b24247820 */ /* 0x000fe20000400000 */
[----:B-1----:R-:W-:Y:S01]  /*6de0*/  SHF.R.U32.HI R235, RZ, 0x5, R235 ;  /* 0x00000005ffeb7819 */ /* 0x002fe200000116eb */
[----:B-----5:R-:W-:-:S04]  /*6df0*/  FADD R33, R71, -R158 ;  /* 0x8000009e47217221 */ /* 0x020fc80000000000 */
[----:B0-----:R-:W-:Y:S01]  /*6e00*/  MUFU.EX2 R161, R24 ;  /* 0x0000001800a17308 */ /* 0x001fe20000000800 */
[----:B------:R-:W-:Y:S01]  /*6e10*/  FMUL R33, R33, 1.4426950216293334961 ;  /* 0x3fb8aa3b21217820 */ /* 0x000fe20000400000 */
[--C-:B------:R-:W-:Y:S01]  /*6e20*/  FADD R56, R56, -R11.reuse ;  /* 0x8000000b38387221 */ /* 0x100fe20000000000 */
[--C-:B------:R-:W-:Y:S01]  /*6e30*/  FADD R57, R57, -R11.reuse ;  /* 0x8000000b39397221 */ /* 0x100fe20000000000 */
[--C-:B------:R-:W-:Y:S01]  /*6e40*/  FADD R60, R60, -R11.reuse ;  /* 0x8000000b3c3c7221 */ /* 0x100fe20000000000 */
[----:B------:R-:W-:-:S03]  /*6e50*/  FADD R61, R61, -R11 ;  /* 0x8000000b3d3d7221 */ /* 0x000fc60000000000 */
[----:B------:R0:W-:Y:S01]  /*6e60*/  MUFU.EX2 R71, R36 ;  /* 0x0000002400477308 */ /* 0x0001e20000000800 */
[--C-:B------:R-:W-:Y:S01]  /*6e70*/  FADD R64, R64, -R11.reuse ;  /* 0x8000000b40407221 */ /* 0x100fe20000000000 */
[--C-:B------:R-:W-:Y:S01]  /*6e80*/  FADD R65, R65, -R11.reuse ;  /* 0x8000000b41417221 */ /* 0x100fe20000000000 */
[--C-:B------:R-:W-:Y:S01]  /*6e90*/  FADD R68, R68, -R11.reuse ;  /* 0x8000000b44447221 */ /* 0x100fe20000000000 */
[--C-:B------:R-:W-:Y:S01]  /*6ea0*/  FADD R69, R69, -R11.reuse ;  /* 0x8000000b45457221 */ /* 0x100fe20000000000 */
[--C-:B------:R-:W-:Y:S01]  /*6eb0*/  FADD R120, R120, -R11.reuse ;  /* 0x8000000b78787221 */ /* 0x100fe20000000000 */
[--C-:B------:R-:W-:Y:S01]  /*6ec0*/  FADD R81, R160, -R11.reuse ;  /* 0x8000000ba0517221 */ /* 0x100fe20000000000 */
[--C-:B------:R-:W-:Y:S01]  /*6ed0*/  FADD R86, R44, -R11.reuse ;  /* 0x8000000b2c567221 */ /* 0x100fe20000000000 */
[--C-:B------:R-:W-:Y:S01]  /*6ee0*/  FADD R172, R172, -R11.reuse ;  /* 0x8000000bacac7221 */ /* 0x100fe20000000000 */
[--C-:B0-----:R-:W-:Y:S01]  /*6ef0*/  FADD R36, R74, -R158.reuse ;  /* 0x8000009e4a247221 */ /* 0x101fe20000000000 */
[----:B------:R-:W-:Y:S01]  /*6f00*/  FADD R46, R46, -R158 ;  /* 0x8000009e2e2e7221 */ /* 0x000fe20000000000 */
[----:B------:R-:W-:Y:S01]  /*6f10*/  FADD R24, -R158, R10 ;  /* 0x0000000a9e187221 */ /* 0x000fe20000000100 */
[----:B------:R0:W-:Y:S01]  /*6f20*/  MUFU.EX2 R74, R33 ;  /* 0x00000021004a7308 */ /* 0x0001e20000000800 */
[--C-:B------:R-:W-:Y:S01]  /*6f30*/  FADD R37, R37, -R11.reuse ;  /* 0x8000000b25257221 */ /* 0x100fe20000000000 */
[--C-:B------:R-:W-:Y:S01]  /*6f40*/  FADD R40, R40, -R11.reuse ;  /* 0x8000000b28287221 */ /* 0x100fe20000000000 */
[--C-:B------:R-:W-:Y:S01]  /*6f50*/  FADD R41, R41, -R11.reuse ;  /* 0x8000000b29297221 */ /* 0x100fe20000000000 */
[--C-:B------:R-:W-:Y:S01]  /*6f60*/  FADD R45, R45, -R11.reuse ;  /* 0x8000000b2d2d7221 */ /* 0x100fe20000000000 */
[--C-:B------:R-:W-:Y:S01]  /*6f70*/  FADD R48, R48, -R11.reuse ;  /* 0x8000000b30307221 */ /* 0x100fe20000000000 */
[--C-:B------:R-:W-:Y:S01]  /*6f80*/  FADD R49, R49, -R11.reuse ;  /* 0x8000000b31317221 */ /* 0x100fe20000000000 */
[----:B------:R-:W-:Y:S01]  /*6f90*/  FADD R52, R52, -R11 ;  /* 0x8000000b34347221 */ /* 0x000fe20000000000 */
[--C-:B------:R-:W-:Y:S01]  /*6fa0*/  FADD R26, R26, -R158.reuse ;  /* 0x8000009e1a1a7221 */ /* 0x100fe20000000000 */
[--C-:B0-----:R-:W-:Y:S01]  /*6fb0*/  FADD R33, R78, -R158.reuse ;  /* 0x8000009e4e217221 */ /* 0x101fe20000000000 */
        /* <DEDUP_REMOVED lines=12> */
[----:B------:R-:W-:Y:S01]  /*7080*/  FADD R29, R29, -R158 ;  /* 0x8000009e1d1d7221 */ /* 0x000fe20000000000 */
[----:B------:R-:W-:Y:S01]  /*7090*/  R2UR UR6, R235 ;  /* 0x00000000eb0672ca */ /* 0x000fe200000e0000 */
[----:B------:R-:W-:Y:S01]  /*70a0*/  FMUL R18, R18, 1.4426950216293334961 ;  /* 0x3fb8aa3b12127820 */ /* 0x000fe20000400000 */
        /* <DEDUP_REMOVED lines=14> */
[----:B--2---:R-:W-:Y:S01]  /*7190*/  FMUL R8, R46, 1.4426950216293334961 ;  /* 0x3fb8aa3b2e087820 */ /* 0x004fe20000400000 */
        /* <DEDUP_REMOVED lines=26> */
[----:B---3--:R-:W0:Y:S01]  /*7340*/  MUFU.EX2 R9, R24 ;  /* 0x0000001800097308 */ /* 0x008e220000000800 */
[----:B------:R-:W-:-:S07]  /*7350*/  USHF.L.U32 UR6, UR6, 0x7, URZ ;  /* 0x0000000706067899 */ /* 0x000fce000800063f */
[----:B------:R-:W1:Y:S08]  /*7360*/  MUFU.EX2 R18, R18 ;  /* 0x0000001200127308 */ /* 0x000e700000000800 */
[----:B------:R-:W2:Y:S08]  /*7370*/  MUFU.EX2 R21, R21 ;  /* 0x0000001500157308 */ /* 0x000eb00000000800 */
[----:B------:R-:W-:Y:S08]  /*7380*/  MUFU.EX2 R56, R56 ;  /* 0x0000003800387308 */ /* 0x000ff00000000800 */
[----:B------:R-:W3:Y:S08]  /*7390*/  MUFU.EX2 R57, R57 ;  /* 0x0000003900397308 */ /* 0x000ef00000000800 */
[----:B------:R-:W-:Y:S08]  /*73a0*/  MUFU.EX2 R60, R60 ;  /* 0x0000003c003c7308 */ /* 0x000ff00000000800 */
[----:B------:R-:W5:Y:S08]  /*73b0*/  MUFU.EX2 R61, R61 ;  /* 0x0000003d003d7308 */ /* 0x000f700000000800 */
[----:B------:R-:W-:Y:S08]  /*73c0*/  MUFU.EX2 R64, R64 ;  /* 0x0000004000407308 */ /* 0x000ff00000000800 */
[----:B------:R-:W4:Y:S08]  /*73d0*/  MUFU.EX2 R65, R65 ;  /* 0x0000004100417308 */ /* 0x000f300000000800 */
[----:B------:R-:W-:Y:S08]  /*73e0*/  MUFU.EX2 R68, R68 ;  /* 0x0000004400447308 */ /* 0x000ff00000000800 */
[----:B------:R-:W4:Y:S08]  /*73f0*/  MUFU.EX2 R69, R69 ;  /* 0x0000004500457308 */ /* 0x000f300000000800 */
[----:B------:R-:W4:Y:S08]  /*7400*/  MUFU.EX2 R73, R73 ;  /* 0x0000004900497308 */ /* 0x000f300000000800 */
[----:B------:R-:W-:Y:S08]  /*7410*/  MUFU.EX2 R76, R76 ;  /* 0x0000004c004c7308 */ /* 0x000ff00000000800 */
        /* <DEDUP_REMOVED lines=14> */
[----:B------:R-:W4:Y:S08]  /*7500*/  MUFU.EX2 R160, R33 ;  /* 0x0000002100a07308 */ /* 0x000f300000000800 */
[----:B------:R1:W-:Y:S08]  /*7510*/  MUFU.EX2 R163, R26 ;  /* 0x0000001a00a37308 */ /* 0x0003f00000000800 */
[----:B------:R-:W4:Y:S08]  /*7520*/  MUFU.EX2 R165, R27 ;  /* 0x0000001b00a57308 */ /* 0x000f300000000800 */
[----:B------:R-:W-:Y:S08]  /*7530*/  MUFU.EX2 R167, R25 ;  /* 0x0000001900a77308 */ /* 0x000ff00000000800 */
[----:B------:R-:W4:Y:S08]  /*7540*/  MUFU.EX2 R172, R30 ;  /* 0x0000001e00ac7308 */ /* 0x000f300000000800 */
[----:B------:R-:W-:Y:S08]  /*7550*/  MUFU.EX2 R174, R31 ;  /* 0x0000001f00ae7308 */ /* 0x000ff00000000800 */
[----:B------:R-:W4:Y:S08]  /*7560*/  MUFU.EX2 R179, R34 ;  /* 0x0000002200b37308 */ /* 0x000f300000000800 */
[----:B------:R-:W-:Y:S08]  /*7570*/  MUFU.EX2 R186, R35 ;  /* 0x0000002300ba7308 */ /* 0x000ff00000000800 */
[----:B------:R-:W4:Y:S08]  /*7580*/  MUFU.EX2 R191, R38 ;  /* 0x0000002600bf7308 */ /* 0x000f300000000800 */
[----:B------:R-:W-:Y:S08]  /*7590*/  MUFU.EX2 R170, R32 ;  /* 0x0000002000aa7308 */ /* 0x000ff00000000800 */
[----:B------:R-:W4:Y:S08]  /*75a0*/  MUFU.EX2 R7, R39 ;  /* 0x0000002700077308 */ /* 0x000f300000000800 */
[----:B------:R-:W4:Y:S08]  /*75b0*/  MUFU.EX2 R162, R43 ;  /* 0x0000002b00a27308 */ /* 0x000f300000000800 */
[----:B------:R-:W-:Y:S08]  /*75c0*/  MUFU.EX2 R169, R42 ;  /* 0x0000002a00a97308 */ /* 0x000ff00000000800 */
[----:B------:R-:W4:Y:S08]  /*75d0*/  MUFU.EX2 R8, R8 ;  /* 0x0000000800087308 */ /* 0x000f300000000800 */
[----:B------:R2:W-:Y:S08]  /*75e0*/  MUFU.EX2 R164, R28 ;  /* 0x0000001c00a47308 */ /* 0x0005f00000000800 */
[----:B------:R3:W4:Y:S01]  /*75f0*/  MUFU.EX2 R10, R29 ;  /* 0x0000001d000a7308 */ /* 0x0007220000000800 */
[----:B------:R-:W-:Y:S01]  /*7600*/  ULOP3.LUT UR6, UR6, 0x200, URZ, 0xc0, !UPT ;  /* 0x0000020006067892 */ /* 0x000fe2000f8ec03f */
[-C--:B------:R-:W-:Y:S01]  /*7610*/  FMUL R88, R88, R13.reuse ;  /* 0x0000000d58587220 */ /* 0x080fe20000400000 */
[-C--:B------:R-:W-:Y:S01]  /*7620*/  FMUL R89, R89, R13.reuse ;  /* 0x0000000d59597220 */ /* 0x080fe20000400000 */
[-C--:B------:R-:W-:Y:S01]  /*7630*/  FMUL R92, R92, R13.reuse ;  /* 0x0000000d5c5c7220 */ /* 0x080fe20000400000 */
[----:B------:R-:W-:Y:S01]  /*7640*/  ULEA.HI UR6, UR4, UR6, URZ, 0x1c ;  /* 0x0000000604067291 */ /* 0x000fe2000f8fe03f */
[-C--:B------:R-:W-:Y:S01]  /*7650*/  FMUL R93, R93, R13.reuse ;  /* 0x0000000d5d5d7220 */ /* 0x080fe20000400000 */
        /* <DEDUP_REMOVED lines=11> */
[----:B------:R-:W-:Y:S01]  /*7710*/  FMUL R117, R117, R13 ;  /* 0x0000000d75757220 */ /* 0x000fe20000400000 */
[-C--:B0-----:R-:W-:Y:S01]  /*7720*/  FMUL R90, R90, R9.reuse ;  /* 0x000000095a5a7220 */ /* 0x081fe20000400000 */
        /* <DEDUP_REMOVED lines=15> */
[----:B------:R-:W-:Y:S01]  /*7820*/  F2FP.BF16.F32.PACK_AB R24, R16, R12 ;  /* 0x0000000c1018723e */ /* 0x000fe200000010ff */
[----:B------:R-:W-:Y:S01]  /*7830*/  ULOP3.LUT UR6, UR6, 0x3fff, URZ, 0xc0, !UPT ;  /* 0x00003fff06067892 */ /* 0x000fe2000f8ec03f */
[----:B-1----:R-:W-:-:S02]  /*7840*/  F2FP.BF16.F32.PACK_AB R26, R18, R15 ;  /* 0x0000000f121a723e */ /* 0x002fc400000010ff */
[----:B--2---:R-:W-:Y:S02]  /*7850*/  F2FP.BF16.F32.PACK_AB R28, R21, R19 ;  /* 0x00000013151c723e */ /* 0x004fe400000010ff */
[----:B------:R-:W-:Y:S02]  /*7860*/  F2FP.BF16.F32.PACK_AB R25, R17, R14 ;  /* 0x0000000e1119723e */ /* 0x000fe400000010ff */
[----:B------:R-:W-:Y:S02]  /*7870*/  F2FP.BF16.F32.PACK_AB R27, R22, R20 ;  /* 0x00000014161b723e */ /* 0x000fe400000010ff */
[----:B---3--:R-:W-:Y:S02]  /*7880*/  F2FP.BF16.F32.PACK_AB R29, R58, R23 ;  /* 0x000000173a1d723e */ /* 0x008fe400000010ff */
[----:B------:R-:W-:Y:S02]  /*7890*/  F2FP.BF16.F32.PACK_AB R30, R57, R56 ;  /* 0x00000038391e723e */ /* 0x000fe400000010ff */
[----:B------:R-:W-:-:S02]  /*78a0*/  F2FP.BF16.F32.PACK_AB R31, R62, R59 ;  /* 0x0000003b3e1f723e */ /* 0x000fc400000010ff */
[----:B-----5:R-:W-:Y:S02]  /*78b0*/  F2FP.BF16.F32.PACK_AB R32, R61, R60 ;  /* 0x0000003c3d20723e */ /* 0x020fe400000010ff */
[----:B------:R-:W-:Y:S02]  /*78c0*/  F2FP.BF16.F32.PACK_AB R33, R66, R63 ;  /* 0x0000003f4221723e */ /* 0x000fe400000010ff */
[----:B----4-:R-:W-:Y:S02]  /*78d0*/  F2FP.BF16.F32.PACK_AB R34, R65, R64 ;  /* 0x000000404122723e */ /* 0x010fe400000010ff */
[----:B------:R-:W-:Y:S02]  /*78e0*/  F2FP.BF16.F32.PACK_AB R35, R70, R67 ;  /* 0x000000434623723e */ /* 0x000fe400000010ff */
[----:B------:R-:W-:Y:S02]  /*78f0*/  F2FP.BF16.F32.PACK_AB R36, R69, R68 ;  /* 0x000000444524723e */ /* 0x000fe400000010ff */
[----:B------:R-:W-:-:S02]  /*7900*/  F2FP.BF16.F32.PACK_AB R37, R74, R71 ;  /* 0x000000474a25723e */ /* 0x000fc400000010ff */
[----:B------:R-:W-:Y:S02]  /*7910*/  F2FP.BF16.F32.PACK_AB R38, R73, R72 ;  /* 0x000000484926723e */ /* 0x000fe400000010ff */
[----:B------:R-:W-:Y:S02]  /*7920*/  F2FP.BF16.F32.PACK_AB R39, R160, R78 ;  /* 0x0000004ea027723e */ /* 0x000fe400000010ff */
[----:B------:R-:W-:Y:S02]  /*7930*/  F2FP.BF16.F32.PACK_AB R40, R76, R75 ;  /* 0x0000004b4c28723e */ /* 0x000fe400000010ff */
        /* <DEDUP_REMOVED lines=14> */
[----:B------:R-:W-:Y:S01]  /*7a20*/  F2FP.BF16.F32.PACK_AB R55, R10, R164 ;  /* 0x000000a40a37723e */ /* 0x000fe200000010ff */
[----:B------:R-:W-:Y:S06]  /*7a30*/  BAR.SYNC.DEFER_BLOCKING 0x0 ;  /* 0x0000000000007b1d */ /* 0x000fec0000010000 */
[----:B------:R-:W-:Y:S01]  /*7a40*/  UMOV UR7, 0x40000040 ;  /* 0x4000004000077882 */ /* 0x000fe20000000000 */
[----:B------:R-:W-:-:S06]  /*7a50*/  WARPGROUP.ARRIVE ;  /* 0x00000000000079c5 */ /* 0x000fcc0000000000 */
[----:B------:R-:W-:Y:S01]  /*7a60*/  HGMMA.64x64x16.F32.BF16 R88, R24, gdesc[UR4], R88 ;  /* 0x00e0000418587df0 */ /* 0x000fe20008701858 */
[----:B------:R-:W-:-:S03]  /*7a70*/  UIADD3 UR36, UP0, UR6, 0x2, URZ ;  /* 0x0000000206247890 */ /* 0x000fc6000ff1e03f */
[----:B------:R-:W-:Y:S02]  /*7a80*/  UMOV UR6, URZ ;  /* 0x0000003f00067c82 */ /* 0x000fe40008000000 */
[----:B------:R-:W-:-:S03]  /*7a90*/  UIADD3.X UR7, UR6, 0x40000040, URZ, UP0, !UPT ;  /* 0x4000004006077890 */ /* 0x000fc600087fe43f */
[----:B------:R-:W-:-:S06]  /*7aa0*/  UMOV UR6, UR36 ;  /* 0x0000002400067c82 */ /* 0x000fcc0008000000 */
[----:B------:R-:W-:Y:S01]  /*7ab0*/  HGMMA.64x64x16.F32.BF16 R88, R28, gdesc[UR4], R88 ;  /* 0x00e000041c587df0 */ /* 0x000fe20008701858 */
[----:B------:R-:W-:-:S09]  /*7ac0*/  UIADD3.64 UR58, UR6, 0x2, URZ ;  /* 0x00000002063a7897 */ /* 0x000fd2000fffe03f */
[----:B------:R-:W-:Y:S01]  /*7ad0*/  HGMMA.64x64x16.F32.BF16 R88, R32, gdesc[UR56], R88 ;  /* 0x00e0003820587df0 */ /* 0x000fe20008701858 */
[----:B------:R-:W-:-:S09]  /*7ae0*/  UIADD3.64 UR58, UR6, 0x4, URZ ;  /* 0x00000004063a7897 */ /* 0x000fd2000fffe03f */
[----:B------:R-:W-:Y:S01]  /*7af0*/  HGMMA.64x64x16.F32.BF16 R88, R36, gdesc[UR56], R88 ;  /* 0x00e0003824587df0 */ /* 0x000fe20008701858 */
[----:B------:R-:W-:-:S09]  /*7b00*/  UIADD3.64 UR58, UR6, 0x3fe, URZ ;  /* 0x000003fe063a7897 */ /* 0x000fd2000fffe03f */
[----:B------:R-:W-:Y:S01]  /*7b10*/  HGMMA.64x64x16.F32.BF16 R88, R40, gdesc[UR56], R88 ;  /* 0x00e0003828587df0 */ /* 0x000fe20008701858 */
[----:B------:R-:W-:Y:S01]  /*7b20*/  UIADD3.64 UR58, UR6, 0x400, URZ ;  /* 0x00000400063a7897 */ /* 0x000fe2000fffe03f */
[----:B------:R-:W-:Y:S01]  /*7b30*/  FADD R12, R12, R16 ;  /* 0x000000100c0c7221 */ /* 0x000fe20000000000 */
[----:B------:R-:W-:-:S03]  /*7b40*/  FADD R14, R14, R17 ;  /* 0x000000110e0e7221 */ /* 0x000fc60000000000 */
[----:B------:R-:W-:Y:S01]  /*7b50*/  FADD R12, R15, R12 ;  /* 0x0000000c0f0c7221 */ /* 0x000fe20000000000 */
[----:B------:R-:W-:Y:S01]  /*7b60*/  FADD R14, R20, R14 ;  /* 0x0000000e140e7221 */ /* 0x000fe20000000000 */
[----:B------:R-:W0:Y:S01]  /*7b70*/  S2R R168, SR_CTAID.X ;  /* 0x0000000000a87919 */ /* 0x000e220000002500 */
[----:B------:R-:W1:Y:S01]  /*7b80*/  LDC R15, c[0x0][0x254] ;  /* 0x00009500ff0f7b82 */ /* 0x000e620000000800 */
[----:B------:R-:W-:Y:S01]  /*7b90*/  FADD R12, R18, R12 ;  /* 0x0000000c120c7221 */ /* 0x000fe20000000000 */
[----:B------:R-:W-:-:S03]  /*7ba0*/  FADD R14, R22, R14 ;  /* 0x0000000e160e7221 */ /* 0x000fc60000000000 */
[----:B------:R-:W-:Y:S01]  /*7bb0*/  FADD R12, R19, R12 ;  /* 0x0000000c130c7221 */ /* 0x000fe20000000000 */
[----:B------:R-:W-:-:S03]  /*7bc0*/  FADD R14, R23, R14 ;  /* 0x0000000e170e7221 */ /* 0x000fc60000000000 */
[----:B------:R-:W-:Y:S01]  /*7bd0*/  FADD R12, R21, R12 ;  /* 0x0000000c150c7221 */ /* 0x000fe20000000000 */
[----:B------:R-:W-:-:S03]  /*7be0*/  FADD R14, R58, R14 ;  /* 0x0000000e3a0e7221 */ /* 0x000fc60000000000 */
[----:B------:R-:W-:Y:S01]  /*7bf0*/  FADD R12, R56, R12 ;  /* 0x0000000c380c7221 */ /* 0x000fe20000000000 */
[----:B------:R-:W-:Y:S01]  /*7c00*/  FADD R14, R59, R14 ;  /* 0x0000000e3b0e7221 */ /* 0x000fe20000000000 */
[----:B------:R-:W-:Y:S02]  /*7c10*/  HGMMA.64x64x16.F32.BF16 R88, R44, gdesc[UR56], R88 ;  /* 0x00e000382c587df0 */ /* 0x000fe40008701858 */
        /* <DEDUP_REMOVED lines=8> */
[----:B------:R-:W-:Y:S02]  /*7ca0*/  UIADD3.64 UR58, UR6, 0x402, URZ ;  /* 0x00000402063a7897 */ /* 0x000fe4000fffe03f */
[----:B------:R-:W-:Y:S01]  /*7cb0*/  FADD R12, R65, R12 ;  /* 0x0000000c410c7221 */ /* 0x000fe20000000000 */
[----:B------:R-:W-:-:S03]  /*7cc0*/  FADD R14, R70, R14 ;  /* 0x0000000e460e7221 */ /* 0x000fc60000000000 */
        /* <DEDUP_REMOVED lines=41> */
[----:B------:R-:W-:-:S04]  /*7f60*/  FADD R14, R10, R14 ;  /* 0x0000000e0a0e7221 */ /* 0x000fc80000000000 */
[----:B------:R-:W2:Y:S01]  /*7f70*/  SHFL.BFLY PT, R0, R12, 0x2, 0x1f ;  /* 0x0c401f000c007f89 */ /* 0x000ea200000e0000 */
[----:B------:R-:W-:Y:S03]  /*7f80*/  HGMMA.64x64x16.F32.BF16 R88, R52, gdesc[UR4], R88, gsb0 ;  /* 0x00e0000434587df0 */ /* 0x000fe60008001858 */
[----:B------:R-:W3:Y:S01]  /*7f90*/  SHFL.BFLY PT, R7, R14, 0x2, 0x1f ;  /* 0x0c401f000e077f89 */ /* 0x000ee200000e0000 */
[----:B0-----:R-:W-:Y:S02]  /*7fa0*/  IMAD.SHL.U32 R168, R168, 0x40, RZ ;  /* 0x00000040a8a87824 */ /* 0x001fe400078e00ff */
[----:B--2---:R-:W-:-:S05]  /*7fb0*/  FADD R0, R12, R0 ;  /* 0x000000000c007221 */ /* 0x004fca0000000000 */
[----:B------:R-:W0:Y:S01]  /*7fc0*/  SHFL.BFLY PT, R8, R0, 0x1, 0x1f ;  /* 0x0c201f0000087f89 */ /* 0x000e2200000e0000 */
[----:B---3--:R-:W-:Y:S02]  /*7fd0*/  FADD R7, R14, R7 ;  /* 0x000000070e077221 */ /* 0x008fe40000000000 */
[----:B------:R-:W2:Y:S03]  /*7fe0*/  LDC R14, c[0x0][0x264] ;  /* 0x00009900ff0e7b82 */ /* 0x000ea60000000800 */
[----:B------:R-:W3:Y:S01]  /*7ff0*/  SHFL.BFLY PT, R10, R7, 0x1, 0x1f ;  /* 0x0c201f00070a7f89 */ /* 0x000ee200000e0000 */
[----:B------:R-:W-:Y:S01]  /*8000*/  UIADD3 UR37, UR37, 0x80, URZ ;  /* 0x0000008025257890 */ /* 0x000fe2000fffe03f */
[----:B------:R-:W-:-:S05]  /*8010*/  VIADD R168, R168, 0x40 ;  /* 0x00000040a8a87836 */ /* 0x000fca0000000000 */
[----:B------:R-:W-:Y:S01]  /*8020*/  ISETP.LE.AND P0, PT, R168, UR37, PT ;  /* 0x00000025a8007c0c */ /* 0x000fe2000bf03270 */
[----:B------:R-:W-:Y:S02]  /*8030*/  IMAD.U32 R12, RZ, RZ, UR37 ;  /* 0x00000025ff0c7e24 */ /* 0x000fe4000f8e00ff */
[----:B0-----:R-:W-:Y:S01]  /*8040*/  FADD R8, R0, R8 ;  /* 0x0000000800087221 */ /* 0x001fe20000000000 */
[----:B-1----:R-:W-:Y:S02]  /*8050*/  IMAD R2, R15, 0x80, R2 ;  /* 0x000000800f027824 */ /* 0x002fe400078e0202 */
[--C-:B------:R-:W-:Y:S02]  /*8060*/  IMAD.MOV.U32 R0, RZ, RZ, R11.reuse ;  /* 0x000000ffff007224 */ /* 0x100fe400078e000b */
[----:B------:R-:W-:Y:S01]  /*8070*/  FFMA R6, R13, R6, R8 ;  /* 0x000000060d067223 */ /* 0x000fe20000000008 */
[----:B------:R-:W-:Y:S02]  /*8080*/  IMAD.MOV.U32 R8, RZ, RZ, R11 ;  /* 0x000000ffff087224 */ /* 0x000fe400078e000b */
[----:B---3--:R-:W-:Y:S01]  /*8090*/  FADD R10, R7, R10 ;  /* 0x0000000a070a7221 */ /* 0x008fe20000000000 */
[----:B--2---:R-:W-:-:S02]  /*80a0*/  IMAD R3, R14, 0x80, R3 ;  /* 0x000000800e037824 */ /* 0x004fc400078e0203 */
[----:B------:R-:W-:Y:S02]  /*80b0*/  IMAD.MOV.U32 R7, RZ, RZ, R158 ;  /* 0x000000ffff077224 */ /* 0x000fe400078e009e */
[----:B------:R-:W-:Y:S01]  /*80c0*/  FFMA R5, R9, R5, R10 ;  /* 0x0000000509057223 */ /* 0x000fe2000000000a */
[----:B------:R-:W-:Y:S01]  /*80d0*/  IMAD.MOV.U32 R10, RZ, RZ, R158 ;  /* 0x000000ffff0a7224 */ /* 0x000fe200078e009e */
[----:B------:R-:W-:Y:S02]  /*80e0*/  WARPGROUP.DEPBAR.LE gsb0, 0x0 ;  /* 0x00008000000079c5 */ /* 0x000fe40000010000 */
[----:B------:R-:W-:Y:S05]  /*80f0*/  @!P0 BRA `(.L_x_1) ;  /* 0xffffffac00e48947 */ /* 0x000fea000383ffff */
.L_x_0:
[----:B------:R-:W0:Y:S01]  /*8100*/  S2R R121, SR_TID.X ;  /* 0x0000000000797919 */ /* 0x000e220000002100 */
[----:B------:R-:W-:Y:S02]  /*8110*/  IMAD.MOV.U32 R15, RZ, RZ, R5 ;  /* 0x000000ffff0f7224 */ /* 0x000fe400078e0005 */
[----:B------:R-:W-:Y:S01]  /*8120*/  FMUL R5, R114, 0.25 ;  /* 0x3e80000072057820 */ /* 0x000fe20000400000 */
[----:B------:R-:W-:Y:S01]  /*8130*/  IMAD.MOV.U32 R30, RZ, RZ, R6 ;  /* 0x000000ffff1e7224 */ /* 0x000fe200078e0006 */
[----:B------:R-:W1:Y:S01]  /*8140*/  LDC R80, c[0x0][0x278] ;  /* 0x00009e00ff507b82 */ /* 0x000e620000000800 */
[----:B------:R-:W-:Y:S01]  /*8150*/  FMUL R6, R113, 0.25 ;  /* 0x3e80000071067820 */ /* 0x000fe20000400000 */
[----:B------:R-:W-:Y:S01]  /*8160*/  FSETP.GT.AND P1, PT, |R15|, 8.50705917302346158658e+37, PT ;  /* 0x7e8000000f00780b */ /* 0x000fe20003f24200 */
[----:B------:R-:W2:Y:S01]  /*8170*/  S2R R120, SR_CTAID.X ;  /* 0x0000000000787919 */ /* 0x000ea20000002500 */
[----:B------:R-:W-:Y:S02]  /*8180*/  FSETP.GT.AND P2, PT, |R30|, 8.50705917302346158658e+37, PT ;  /* 0x7e8000001e00780b */ /* 0x000fe40003f44200 */
[----:B------:R-:W-:Y:S01]  /*8190*/  FSEL R114, R5, R114, P1 ;  /* 0x0000007205727208 */ /* 0x000fe20000800000 */
[----:B------:R-:W-:Y:S01]  /*81a0*/  FMUL R5, R106, 0.25 ;  /* 0x3e8000006a057820 */ /* 0x000fe20000400000 */
[----:B------:R-:W-:Y:S01]  /*81b0*/  FSEL R113, R6, R113, P2 ;  /* 0x0000007106717208 */ /* 0x000fe20001000000 */
[----:B------:R-:W-:Y:S01]  /*81c0*/  FMUL R6, R101, 0.25 ;  /* 0x3e80000065067820 */ /* 0x000fe20000400000 */
[----:B------:R-:W-:Y:S01]  /*81d0*/  FSETP.GEU.AND P4, PT, R15, 1.175494350822287508e-38, PT ;  /* 0x008000000f00780b */ /* 0x000fe20003f8e000 */
[----:B------:R-:W3:Y:S01]  /*81e0*/  S2UR UR10, SR_CTAID.Y ;  /* 0x00000000000a79c3 */ /* 0x000ee20000002600 */
[----:B------:R-:W-:Y:S01]  /*81f0*/  FSEL R106, R5, R106, P1 ;  /* 0x0000006a056a7208 */ /* 0x000fe20000800000 */
[----:B------:R-:W-:Y:S01]  /*8200*/  FMUL R5, R94, 0.25 ;  /* 0x3e8000005e057820 */ /* 0x000fe20000400000 */
[----:B------:R-:W-:-:S02]  /*8210*/  FSETP.GEU.AND P3, PT, R30, 1.175494350822287508e-38, PT ;  /* 0x008000001e00780b */ /* 0x000fc40003f6e000 */
[----:B------:R-:W-:Y:S01]  /*8220*/  FSEL R101, R6, R101, P2 ;  /* 0x0000006506657208 */ /* 0x000fe20001000000 */
[----:B------:R-:W-:Y:S01]  /*8230*/  FMUL R6, R93, 0.25 ;  /* 0x3e8000005d067820 */ /* 0x000fe20000400000 */
[----:B------:R-:W-:Y:S01]  /*8240*/  FSEL R94, R5, R94, P1 ;  /* 0x0000005e055e7208 */ /* 0x000fe20000800000 */
[----:B------:R-:W-:Y:S01]  /*8250*/  FMUL R5, R112, 0.25 ;  /* 0x3e80000070057820 */ /* 0x000fe20000400000 */
[----:B------:R-:W-:Y:S02]  /*8260*/  FSETP.GEU.AND P5, PT, |R15|, 1.175494350822287508e-38, PT ;  /* 0x008000000f00780b */ /* 0x000fe40003fae200 */
[----:B------:R-:W-:Y:S01]  /*8270*/  FSEL R93, R6, R93, P2 ;  /* 0x0000005d065d7208 */ /* 0x000fe20001000000 */
[----:B------:R-:W-:Y:S01]  /*8280*/  FMUL R6, R89, 0.25 ;  /* 0x3e80000059067820 */ /* 0x000fe20000400000 */
[----:B------:R-:W-:Y:S01]  /*8290*/  FSEL R17, R5, R112, P2 ;  /* 0x0000007005117208 */ /* 0x000fe20001000000 */
[----:B------:R-:W-:Y:S01]  /*82a0*/  FMUL R5, R104, 0.25 ;  /* 0x3e80000068057820 */ /* 0x000fe20000400000 */
[C---:B0-----:R-:W-:Y:S01]  /*82b0*/  IMAD.SHL.U32 R2, R121.reuse, 0x200, RZ ;  /* 0x0000020079027824 */ /* 0x041fe200078e00ff */
[----:B------:R-:W-:-:S02]  /*82c0*/  LOP3.LUT R3, R121, 0x60, RZ, 0xc0, !PT ;  /* 0x0000006079037812 */ /* 0x000fc400078ec0ff */
[C---:B------:R-:W-:Y:S02]  /*82d0*/  LOP3.LUT R0, R121.reuse, 0x1c, RZ, 0xc0, !PT ;  /* 0x0000001c79007812 */ /* 0x040fe400078ec0ff */
[----:B------:R-:W-:Y:S02]  /*82e0*/  LOP3.LUT R9, R121, 0x3, RZ, 0xc0, !PT ;  /* 0x0000000379097812 */ /* 0x000fe400078ec0ff */
[----:B------:R-:W-:Y:S01]  /*82f0*/  @!P5 FMUL R114, R114, 16777216 ;  /* 0x4b8000007272d820 */ /* 0x000fe20000400000 */
[----:B------:R-:W-:Y:S01]  /*8300*/  LOP3.LUT R2, R2, 0x3000, RZ, 0xc0, !PT ;  /* 0x0000300002027812 */ /* 0x000fe200078ec0ff */
[----:B------:R-:W-:Y:S01]  /*8310*/  IMAD R10, R3, 0x2, R0 ;  /* 0x00000002030a7824 */ /* 0x000fe200078e0200 */
[C---:B------:R-:W-:Y:S01]  /*8320*/  LOP3.LUT R4, R121.reuse, 0xc0, RZ, 0xc0, !PT ;  /* 0x000000c079047812 */ /* 0x040fe200078ec0ff */
[----:B------:R-:W-:Y:S01]  /*8330*/  IMAD.SHL.U32 R3, R121, 0x800, RZ ;  /* 0x0000080079037824 */ /* 0x000fe200078e00ff */
[----:B------:R-:W-:Y:S01]  /*8340*/  FSEL R21, R5, R104, P2 ;  /* 0x0000006805157208 */ /* 0x000fe20001000000 */
[----:B------:R-:W-:Y:S01]  /*8350*/  IMAD R0, R9, 0x20, R2 ;  /* 0x0000002009007824 */ /* 0x000fe200078e0202 */
[----:B------:R-:W-:Y:S01]  /*8360*/  ISETP.NE.U32.AND P0, PT, R4, RZ, PT ;  /* 0x000000ff0400720c */ /* 0x000fe20003f05070 */
[----:B------:R-:W-:Y:S01]  /*8370*/  IMAD.SHL.U32 R4, R121, 0x8, RZ ;  /* 0x0000000879047824 */ /* 0x000fe200078e00ff */
[----:B------:R-:W-:Y:S01]  /*8380*/  LOP3.LUT R2, R3, 0x3000, RZ, 0xc0, !PT ;  /* 0x0000300003027812 */ /* 0x000fe200078ec0ff */
[----:B------:R-:W-:-:S02]  /*8390*/  IMAD.SHL.U32 R9, R121, 0x4, RZ ;  /* 0x0000000479097824 */ /* 0x000fc400078e00ff */
[----:B------:R-:W-:Y:S01]  /*83a0*/  FMUL R5, R96, 0.25 ;  /* 0x3e80000060057820 */ /* 0x000fe20000400000 */
[----:B------:R-:W-:Y:S01]  /*83b0*/  IMAD.SHL.U32 R3, R10, 0x4, RZ ;  /* 0x000000040a037824 */ /* 0x000fe200078e00ff */
[----:B------:R-:W-:Y:S01]  /*83c0*/  LOP3.LUT R4, R4, 0x38, RZ, 0xc0, !PT ;  /* 0x0000003804047812 */ /* 0x000fe200078ec0ff */
[----:B------:R-:W-:Y:S01]  /*83d0*/  FMUL R10, R115, 0.25 ;  /* 0x3e800000730a7820 */ /* 0x000fe20000400000 */
[----:B------:R-:W-:Y:S01]  /*83e0*/  LOP3.LUT R9, R9, 0xc0, RZ, 0xc0, !PT ;  /* 0x000000c009097812 */ /* 0x000fe200078ec0ff */
[----:B------:R-:W-:Y:S01]  /*83f0*/  @!P5 FMUL R106, R106, 16777216 ;  /* 0x4b8000006a6ad820 */ /* 0x000fe20000400000 */
[----:B------:R-:W-:Y:S01]  /*8400*/  LOP3.LUT R52, R0, R3, RZ, 0x3c, !PT ;  /* 0x0000000300347212 */ /* 0x000fe200078e3cff */
[----:B------:R-:W-:Y:S01]  /*8410*/  @!P5 FMUL R94, R94, 16777216 ;  /* 0x4b8000005e5ed820 */ /* 0x000fe20000400000 */
[----:B------:R-:W-:Y:S01]  /*8420*/  LOP3.LUT R3, R121, 0x80, RZ, 0xc0, !PT ;  /* 0x0000008079037812 */ /* 0x000fe200078ec0ff */
[----:B--2---:R-:W-:Y:S01]  /*8430*/  IMAD.SHL.U32 R120, R120, 0x40, RZ ;  /* 0x0000004078787824 */ /* 0x004fe200078e00ff */
[----:B------:R-:W-:Y:S01]  /*8440*/  IADD3 R9, R9, UR4, R4 ;  /* 0x0000000409097c10 */ /* 0x000fe2000fffe004 */
[----:B------:R-:W-:Y:S01]  /*8450*/  FMUL R4, R119, 0.25 ;  /* 0x3e80000077047820 */ /* 0x000fe20000400000 */
[----:B------:R-:W-:Y:S01]  /*8460*/  R2UR UR8, R3 ;  /* 0x00000000030872ca */ /* 0x000fe200000e0000 */
[----:B------:R-:W-:Y:S01]  /*8470*/  FMUL R3, R118, 0.25 ;  /* 0x3e80000076037820 */ /* 0x000fe20000400000 */
[----:B------:R-:W-:-:S02]  /*8480*/  SHF.R.U32.HI R0, RZ, 0x1, R121 ;  /* 0x00000001ff007819 */ /* 0x000fc40000011679 */
[----:B------:R-:W-:Y:S01]  /*8490*/  FSEL R12, R4, R119, P1 ;  /* 0x00000077040c7208 */ /* 0x000fe20000800000 */
[----:B------:R-:W-:Y:S01]  /*84a0*/  FMUL R4, R111, 0.25 ;  /* 0x3e8000006f047820 */ /* 0x000fe20000400000 */
        /* <DEDUP_REMOVED lines=8> */
[----:B------:R-:W-:Y:S01]  /*8530*/  LOP3.LUT R0, R0, 0x4, RZ, 0xc0, !PT ;  /* 0x0000000400007812 */ /* 0x000fe200078ec0ff */
[----:B------:R-:W-:Y:S01]  /*8540*/  @!P5 FMUL R16, R16, 16777216 ;  /* 0x4b8000001010d820 */ /* 0x000fe20000400000 */
        /* <DEDUP_REMOVED lines=11> */
[----:B------:R-:W-:Y:S01]  /*8600*/  IMAD.IADD R0, R0, 0x1, R9 ;  /* 0x0000000100007824 */ /* 0x000fe200078e0209 */
[----:B------:R-:W-:Y:S01]  /*8610*/  FSEL R34, R4, R91, P1 ;  /* 0x0000005b04227208 */ /* 0x000fe20000800000 */
[----:B------:R-:W-:Y:S01]  /*8620*/  FMUL R4, R117, 0.25 ;  /* 0x3e80000075047820 */ /* 0x000fe20000400000 */
[----:B------:R-:W-:Y:S01]  /*8630*/  FSEL R90, R3, R90, P1 ;  /* 0x0000005a035a7208 */ /* 0x000fe20000800000 */
[----:B------:R-:W-:Y:S01]  /*8640*/  FMUL R3, R116, 0.25 ;  /* 0x3e80000074037820 */ /* 0x000fe20000400000 */
[----:B------:R-:W-:Y:S01]  /*8650*/  FMUL R5, R92, 0.25 ;  /* 0x3e8000005c057820 */ /* 0x000fe20000400000 */
[----:B------:R-:W-:Y:S01]  /*8660*/  SHF.R.U32.HI R9, RZ, 0x6, R121 ;  /* 0x00000006ff097819 */ /* 0x000fe20000011679 */
        /* <DEDUP_REMOVED lines=11> */
[----:B------:R-:W-:Y:S01]  /*8720*/  SGXT.U32 R9, R9, 0x2 ;  /* 0x000000020909781a */ /* 0x000fe20000000000 */
[----:B------:R-:W-:Y:S01]  /*8730*/  @!P5 FMUL R12, R12, 16777216 ;  /* 0x4b8000000c0cd820 */ /* 0x000fe20000400000 */
[----:B------:R-:W-:Y:S01]  /*8740*/  FSEL R97, R4, R97, P2 ;  /* 0x0000006104617208 */ /* 0x000fe20001000000 */
[----:B------:R-:W-:Y:S01]  /*8750*/  FMUL R4, R15, 8388608 ;  /* 0x4b0000000f047820 */ /* 0x000fe20000400000 */
[----:B------:R-:W-:Y:S01]  /*8760*/  FSEL R31, R3, R100, P2 ;  /* 0x00000064031f7208 */ /* 0x000fe20001000000 */
[----:B------:R-:W-:Y:S01]  /*8770*/  FMUL R3, R30, 8388608 ;  /* 0x4b0000001e037820 */ /* 0x000fe20000400000 */
[----:B------:R-:W-:Y:S01]  /*8780*/  FSEL R37, R5, R92, P2 ;  /* 0x0000005c05257208 */ /* 0x000fe20001000000 */
[----:B-1----:R-:W-:Y:S01]  /*8790*/  IMAD R36, R9, R80, RZ ;  /* 0x0000005009247224 */ /* 0x002fe200078e02ff */
[----:B------:R-:W-:Y:S01]  /*87a0*/  FSEL R56, R4, R15, !P4 ;  /* 0x0000000f04387208 */ /* 0x000fe20006000000 */
[----:B------:R-:W-:Y:S01]  /*87b0*/  @P1 FMUL R15, R15, 0.25 ;  /* 0x3e8000000f0f1820 */ /* 0x000fe20000400000 */
[----:B------:R-:W-:Y:S01]  /*87c0*/  FSEL R54, R3, R30, !P3 ;  /* 0x0000001e03367208 */ /* 0x000fe20005800000 */
[----:B------:R-:W-:Y:S01]  /*87d0*/  IMAD R38, R80, 0x4, R36 ;  /* 0x0000000450267824 */ /* 0x000fe200078e0224 */
[----:B------:R-:W-:Y:S01]  /*87e0*/  FSETP.GEU.AND P1, PT, |R30|, 1.175494350822287508e-38, PT ;  /* 0x008000001e00780b */ /* 0x000fe20003f2e200 */
[----:B------:R-:W-:Y:S01]  /*87f0*/  VIADD R5, R56, 0xc0cafb0d ;  /* 0xc0cafb0d38057836 */ /* 0x000fe20000000000 */
[----:B------:R-:W-:Y:S01]  /*8800*/  FSEL R109, R10, R109, P2 ;  /* 0x0000006d0a6d7208 */ /* 0x000fe20001000000 */
[----:B------:R-:W-:-:S02]  /*8810*/  VIADD R3, R54, 0xc0cafb0d ;  /* 0xc0cafb0d36037836 */ /* 0x000fc40000000000 */
[----:B------:R-:W-:Y:S01]  /*8820*/  @P2 FMUL R30, R30, 0.25 ;  /* 0x3e8000001e1e2820 */ /* 0x000fe20000400000 */
[----:B------:R-:W-:Y:S01]  /*8830*/  FSEL R89, R6, R89, P2 ;  /* 0x0000005906597208 */ /* 0x000fe20001000000 */
[----:B------:R-:W-:Y:S01]  /*8840*/  @!P5 FMUL R15, R15, 16777216 ;  /* 0x4b8000000f0fd820 */ /* 0x000fe20000400000 */
[----:B------:R-:W-:Y:S01]  /*8850*/  LOP3.LUT R9, R5, 0xff800000, RZ, 0xc0, !PT ;  /* 0xff80000005097812 */ /* 0x000fe200078ec0ff */
[----:B------:R-:W-:Y:S01]  /*8860*/  @!P5 FMUL R118, R118, 16777216 ;  /* 0x4b8000007676d820 */ /* 0x000fe20000400000 */
[----:B------:R-:W-:Y:S01]  /*8870*/  LOP3.LUT R4, R3, 0xff800000, RZ, 0xc0, !PT ;  /* 0xff80000003047812 */ /* 0x000fe200078ec0ff */
[----:B------:R-:W-:Y:S01]  /*8880*/  @!P5 FMUL R110, R110, 16777216 ;  /* 0x4b8000006e6ed820 */ /* 0x000fe20000400000 */
[----:B------:R-:W-:Y:S01]  /*8890*/  FSEL R5, RZ, -23, P4 ;  /* 0xc1b80000ff057808 */ /* 0x000fe20002000000 */
[----:B------:R-:W-:Y:S01]  /*88a0*/  @!P5 FMUL R18, R18, 16777216 ;  /* 0x4b8000001212d820 */ /* 0x000fe20000400000 */
[----:B------:R-:W-:Y:S01]  /*88b0*/  I2FP.F32.S32 R10, R9 ;  /* 0x00000009000a7245 */ /* 0x000fe20000201400 */
[----:B------:R-:W-:Y:S01]  /*88c0*/  @!P1 FMUL R30, R30, 16777216 ;  /* 0x4b8000001e1e9820 */ /* 0x000fe20000400000 */
[----:B------:R-:W-:Y:S01]  /*88d0*/  FSEL R3, RZ, -23, P3 ;  /* 0xc1b80000ff037808 */ /* 0x000fe20001800000 */
[----:B------:R-:W-:Y:S01]  /*88e0*/  @!P1 FMUL R31, R31, 16777216 ;  /* 0x4b8000001f1f9820 */ /* 0x000fe20000400000 */
[----:B------:R-:W-:Y:S01]  /*88f0*/  I2FP.F32.S32 R6, R4 ;  /* 0x0000000400067245 */ /* 0x000fe20000201400 */
[----:B------:R-:W-:Y:S01]  /*8900*/  FFMA.FTZ R10, R10, 1.1920928955078125e-07, R5 ;  /* 0x340000000a0a7823 */ /* 0x000fe20000010005 */
[----:B------:R-:W-:Y:S01]  /*8910*/  LOP3.LUT R11, R121, 0x7f, RZ, 0xc0, !PT ;  /* 0x0000007f790b7812 */ /* 0x000fe200078ec0ff */
[----:B------:R-:W0:Y:S01]  /*8920*/  MUFU.RCP R5, R15 ;  /* 0x0000000f00057308 */ /* 0x000e220000001000 */
[----:B------:R-:W-:Y:S01]  /*8930*/  @!P1 FMUL R35, R35, 16777216 ;  /* 0x4b80000023239820 */ /* 0x000fe20000400000 */
[----:B------:R-:W-:Y:S01]  /*8940*/  FFMA.FTZ R3, R6, 1.1920928955078125e-07, R3 ;  /* 0x3400000006037823 */ /* 0x000fe20000010003 */
[----:B------:R-:W-:Y:S01]  /*8950*/  @!P5 FMUL R20, R20, 16777216 ;  /* 0x4b8000001414d820 */ /* 0x000fe20000400000 */
[----:B------:R-:W-:-:S02]  /*8960*/  IMAD R2, R11, 0x10, R2 ;  /* 0x000000100b027824 */ /* 0x000fc400078e0202 */
[----:B------:R-:W-:Y:S01]  /*8970*/  FMUL R11, R88, 0.25 ;  /* 0x3e800000580b7820 */ /* 0x000fe20000400000 */
[----:B------:R-:W-:Y:S01]  /*8980*/  @!P5 FMUL R102, R102, 16777216 ;  /* 0x4b8000006666d820 */ /* 0x000fe20000400000 */
[----:B------:R-:W-:Y:S01]  /*8990*/  @!P5 FMUL R22, R22, 16777216 ;  /* 0x4b8000001616d820 */ /* 0x000fe20000400000 */
[----:B------:R-:W1:Y:S01]  /*89a0*/  MUFU.RCP R6, R30 ;  /* 0x0000001e00067308 */ /* 0x000e620000001000 */
[----:B------:R-:W-:Y:S01]  /*89b0*/  @!P5 FMUL R98, R98, 16777216 ;  /* 0x4b8000006262d820 */ /* 0x000fe20000400000 */
[----:B------:R-:W-:Y:S01]  /*89c0*/  FSEL R43, R11, R88, P2 ;  /* 0x000000580b2b7208 */ /* 0x000fe20001000000 */
[----:B------:R-:W-:Y:S01]  /*89d0*/  @!P5 FMUL R26, R26, 16777216 ;  /* 0x4b8000001a1ad820 */ /* 0x000fe20000400000 */
[----:B------:R-:W-:Y:S01]  /*89e0*/  @!P5 FMUL R34, R34, 16777216 ;  /* 0x4b8000002222d820 */ /* 0x000fe20000400000 */
[----:B------:R-:W-:Y:S01]  /*89f0*/  @!P5 FMUL R90, R90, 16777216 ;  /* 0x4b8000005a5ad820 */ /* 0x000fe20000400000 */
[----:B------:R-:W-:Y:S02]  /*8a00*/  IMAD R40, R80, 0x4, R38 ;  /* 0x0000000450287824 */ /* 0x000fe400078e0226 */
[----:B------:R-:W-:Y:S01]  /*8a10*/  @!P1 FMUL R21, R21, 16777216 ;  /* 0x4b80000015159820 */ /* 0x000fe20000400000 */
[----:B------:R-:W-:Y:S01]  /*8a20*/  @!P1 FMUL R17, R17, 16777216 ;  /* 0x4b80000011119820 */ /* 0x000fe20000400000 */
[----:B0-----:R-:W-:Y:S01]  /*8a30*/  FMUL R25, R5, R16 ;  /* 0x0000001005197220 */ /* 0x001fe20000400000 */
[----:B------:R-:W-:Y:S01]  /*8a40*/  @!P1 FMUL R19, R19, 16777216 ;  /* 0x4b80000013139820 */ /* 0x000fe20000400000 */
[----:B------:R-:W-:Y:S01]  /*8a50*/  FMUL R24, R5, R14 ;  /* 0x0000000e05187220 */ /* 0x000fe20000400000 */
[----:B------:R-:W-:Y:S01]  /*8a60*/  @!P1 FMUL R13, R13, 16777216 ;  /* 0x4b8000000d0d9820 */ /* 0x000fe20000400000 */
[----:B------:R-:W-:Y:S01]  /*8a70*/  @!P1 FMUL R37, R37, 16777216 ;  /* 0x4b80000025259820 */ /* 0x000fe20000400000 */
[----:B------:R-:W-:Y:S01]  /*8a80*/  @!P1 FMUL R43, R43, 16777216 ;  /* 0x4b8000002b2b9820 */ /* 0x000fe20000400000 */
[----:B------:R-:W-:Y:S01]  /*8a90*/  @!P1 FMUL R117, R117, 16777216 ;  /* 0x4b80000075759820 */ /* 0x000fe20000400000 */
[----:B------:R-:W-:Y:S01]  /*8aa0*/  @!P1 FMUL R113, R113, 16777216 ;  /* 0x4b80000071719820 */ /* 0x000fe20000400000 */
[C---:B-1----:R-:W-:Y:S01]  /*8ab0*/  FMUL R31, R6.reuse, R31 ;  /* 0x0000001f061f7220 */ /* 0x042fe20000400000 */
[----:B------:R-:W-:Y:S01]  /*8ac0*/  FMUL R16, R6, R35 ;  /* 0x0000002306107220 */ /* 0x000fe20000400000 */
[----:B------:R-:W-:Y:S01]  /*8ad0*/  @!P1 FMUL R109, R109, 16777216 ;  /* 0x4b8000006d6d9820 */ /* 0x000fe20000400000 */
[----:B------:R-:W-:Y:S01]  /*8ae0*/  @!P1 FMUL R105, R105, 16777216 ;  /* 0x4b80000069699820 */ /* 0x000fe20000400000 */
[----:B------:R-:W-:Y:S01]  /*8af0*/  @!P1 FMUL R101, R101, 16777216 ;  /* 0x4b80000065659820 */ /* 0x000fe20000400000 */
[----:B------:R-:W-:Y:S01]  /*8b00*/  @!P1 FMUL R93, R93, 16777216 ;  /* 0x4b8000005d5d9820 */ /* 0x000fe20000400000 */
[----:B------:R-:W-:Y:S01]  /*8b10*/  @!P1 FMUL R89, R89, 16777216 ;  /* 0x4b80000059599820 */ /* 0x000fe20000400000 */
[C---:B------:R-:W-:Y:S01]  /*8b20*/  FMUL R11, R5.reuse, R12 ;  /* 0x0000000c050b7220 */ /* 0x040fe20000400000 */
        /* <DEDUP_REMOVED lines=12> */
[----:B------:R-:W-:Y:S01]  /*8bf0*/  FMUL R41, R5, R90 ;  /* 0x0000005a05297220 */ /* 0x000fe20000400000 */
[----:B------:R-:W-:Y:S01]  /*8c00*/  @!P1 FMUL R97, R97, 16777216 ;  /* 0x4b80000061619820 */ /* 0x000fe20000400000 */
[----:B------:R-:W-:-:S02]  /*8c10*/  IMAD R42, R80, 0x4, R40 ;  /* 0x00000004502a7824 */ /* 0x000fc400078e0228 */
[C---:B------:R-:W-:Y:S01]  /*8c20*/  FMUL R5, R6.reuse, R21 ;  /* 0x0000001506057220 */ /* 0x040fe20000400000 */
[C---:B------:R-:W-:Y:S01]  /*8c30*/  FMUL R22, R6.reuse, R19 ;  /* 0x0000001306167220 */ /* 0x040fe20000400000 */
[C---:B------:R-:W-:Y:S01]  /*8c40*/  FMUL R12, R6.reuse, R17 ;  /* 0x00000011060c7220 */ /* 0x040fe20000400000 */
[----:B------:R-:W-:Y:S01]  /*8c50*/  F2FP.BF16.F32.PACK_AB R21, R31, R16 ;  /* 0x000000101f15723e */ /* 0x000fe200000010ff */
        /* <DEDUP_REMOVED lines=11> */
[----:B------:R-:W-:Y:S01]  /*8d10*/  IMAD R44, R80, 0x4, R42 ;  /* 0x00000004502c7824 */ /* 0x000fe200078e022a */
[----:B------:R-:W-:Y:S01]  /*8d20*/  F2FP.BF16.F32.PACK_AB R22, R22, R5 ;  /* 0x000000051616723e */ /* 0x000fe200000010ff */
[----:B------:R-:W-:Y:S01]  /*8d30*/  IMAD.IADD R4, R54, 0x1, -R4 ;  /* 0x0000000136047824 */ /* 0x000fe200078e0a04 */
[----:B------:R-:W-:Y:S01]  /*8d40*/  F2FP.BF16.F32.PACK_AB R20, R20, R43 ;  /* 0x0000002b1414723e */ /* 0x000fe200000010ff */
[----:B------:R-:W-:Y:S01]  /*8d50*/  IMAD R45, R80, 0x4, R44 ;  /* 0x00000004502d7824 */ /* 0x000fe200078e022c */
[----:B------:R-:W-:Y:S01]  /*8d60*/  F2FP.BF16.F32.PACK_AB R17, R17, R6 ;  /* 0x000000061111723e */ /* 0x000fe200000010ff */
[----:B------:R-:W-:-:S02]  /*8d70*/  IMAD.IADD R9, R56, 0x1, -R9 ;  /* 0x0000000138097824 */ /* 0x000fc400078e0a09 */
[----:B------:R-:W-:Y:S01]  /*8d80*/  FADD R4, R4, -1 ;  /* 0xbf80000004047421 */ /* 0x000fe20000000000 */
[----:B------:R-:W-:Y:S01]  /*8d90*/  IMAD.MOV.U32 R6, RZ, RZ, 0x3dc6b27f ;  /* 0x3dc6b27fff067424 */ /* 0x000fe200078e00ff */
[----:B------:R-:W-:Y:S01]  /*8da0*/  F2FP.BF16.F32.PACK_AB R23, R23, R12 ;  /* 0x0000000c1717723e */ /* 0x000fe200000010ff */
[----:B------:R-:W-:Y:S02]  /*8db0*/  IMAD R46, R80, 0x4, R45 ;  /* 0x00000004502e7824 */ /* 0x000fe400078e022d */
[----:B------:R-:W-:Y:S01]  /*8dc0*/  FADD R9, R9, -1 ;  /* 0xbf80000009097421 */ /* 0x000fe20000000000 */
[-C--:B------:R-:W-:Y:S01]  /*8dd0*/  FFMA.FTZ R5, R4, R6.reuse, -0.16845393180847167969 ;  /* 0xbe2c7f3004057423 */ /* 0x080fe20000010006 */
[----:B------:R-:W-:Y:S01]  /*8de0*/  F2FP.BF16.F32.PACK_AB R12, R94, R41 ;  /* 0x000000295e0c723e */ /* 0x000fe200000010ff */
[----:B------:R-:W-:Y:S02]  /*8df0*/  IMAD R47, R80, 0x4, R46 ;  /* 0x00000004502f7824 */ /* 0x000fe400078e022e */
[----:B------:R-:W-:Y:S01]  /*8e00*/  FFMA.FTZ R6, R9, R6, -0.16845393180847167969 ;  /* 0xbe2c7f3009067423 */ /* 0x000fe20000010006 */
[----:B------:R-:W-:Y:S01]  /*8e10*/  FFMA.FTZ R5, R4, R5, 0.1716887056827545166 ;  /* 0x3e2fcf2a04057423 */ /* 0x000fe20000010005 */
[----:B------:R-:W-:Y:S01]  /*8e20*/  ULEA UR6, UR8, UR4, 0x4 ;  /* 0x0000000408067291 */ /* 0x000fe2000f8e203f */
[----:B------:R-:W-:-:S02]  /*8e30*/  IMAD R35, R80, 0x4, R47 ;  /* 0x0000000450237824 */ /* 0x000fc400078e022f */
[C---:B------:R-:W-:Y:S01]  /*8e40*/  FFMA.FTZ R6, R9.reuse, R6, 0.1716887056827545166 ;  /* 0x3e2fcf2a09067423 */ /* 0x040fe20000010006 */
[----:B------:R-:W-:Y:S01]  /*8e50*/  FFMA.FTZ R5, R4, R5, -0.17900948226451873779 ;  /* 0xbe374e4304057423 */ /* 0x000fe20000010005 */
[----:B------:R-:W-:Y:S01]  /*8e60*/  BAR.SYNC.DEFER_BLOCKING 0x0 ;  /* 0x0000000000007b1d */ /* 0x000fe20000010000 */
[----:B------:R-:W-:Y:S02]  /*8e70*/  IMAD R37, R80, 0x4, R35 ;  /* 0x0000000450257824 */ /* 0x000fe400078e0223 */
[C---:B------:R-:W-:Y:S01]  /*8e80*/  FFMA.FTZ R6, R9.reuse, R6, -0.17900948226451873779 ;  /* 0xbe374e4309067423 */ /* 0x040fe20000010006 */
[----:B------:R-:W-:Y:S01]  /*8e90*/  FFMA.FTZ R5, R4, R5, 0.20512372255325317383 ;  /* 0x3e520bf404057423 */ /* 0x000fe20000010005 */
[----:B------:R-:W-:Y:S01]  /*8ea0*/  F2FP.BF16.F32.PACK_AB R13, R102, R33 ;  /* 0x00000021660d723e */ /* 0x000fe200000010ff */
[----:B------:R-:W-:Y:S02]  /*8eb0*/  IMAD R43, R80, 0x4, R37 ;  /* 0x00000004502b7824 */ /* 0x000fe400078e0225 */
[----:B------:R-:W-:Y:S01]  /*8ec0*/  FFMA.FTZ R6, R9, R6, 0.20512372255325317383 ;  /* 0x3e520bf409067423 */ /* 0x000fe20000010006 */
[----:B------:R-:W-:Y:S01]  /*8ed0*/  FFMA.FTZ R5, R4, R5, -0.24046532809734344482 ;  /* 0xbe763c8b04057423 */ /* 0x000fe20000010005 */
[----:B------:R-:W-:Y:S01]  /*8ee0*/  F2FP.BF16.F32.PACK_AB R14, R14, R27 ;  /* 0x0000001b0e0e723e */ /* 0x000fe200000010ff */
[----:B------:R-:W-:-:S02]  /*8ef0*/  IMAD R48, R80, 0x4, R43 ;  /* 0x0000000450307824 */ /* 0x000fc400078e022b */
[----:B------:R-:W-:Y:S01]  /*8f00*/  FFMA.FTZ R6, R9, R6, -0.24046532809734344482 ;  /* 0xbe763c8b09067423 */ /* 0x000fe20000010006 */
[----:B------:R-:W-:Y:S01]  /*8f10*/  FFMA.FTZ R5, R4, R5, 0.28857114911079406738 ;  /* 0x3e93bf9904057423 */ /* 0x000fe20000010005 */
[----:B------:R-:W-:Y:S01]  /*8f20*/  F2FP.BF16.F32.PACK_AB R15, R15, R114 ;  /* 0x000000720f0f723e */ /* 0x000fe200000010ff */
[----:B------:R-:W-:Y:S02]  /*8f30*/  IMAD R41, R80, 0x4, R48 ;  /* 0x0000000450297824 */ /* 0x000fe400078e0230 */
[C---:B------:R-:W-:Y:S01]  /*8f40*/  FFMA.FTZ R6, R9.reuse, R6, 0.28857114911079406738 ;  /* 0x3e93bf9909067423 */ /* 0x040fe20000010006 */
[----:B------:R-:W-:Y:S01]  /*8f50*/  FFMA.FTZ R5, R4, R5, -0.36067417263984680176 ;  /* 0xbeb8aa4904057423 */ /* 0x000fe20000010005 */
[----:B------:R-:W-:Y:S01]  /*8f60*/  ISETP.GE.U32.AND P1, PT, R54, 0x7f800000, PT ;  /* 0x7f8000003600780c */ /* 0x000fe20003f26070 */
[----:B------:R-:W-:Y:S02]  /*8f70*/  IMAD R49, R80, 0x4, R41 ;  /* 0x0000000450317824 */ /* 0x000fe400078e0229 */
[----:B------:R-:W-:Y:S01]  /*8f80*/  FFMA.FTZ R6, R9, R6, -0.36067417263984680176 ;  /* 0xbeb8aa4909067423 */ /* 0x000fe20000010006 */
[----:B------:R-:W-:Y:S01]  /*8f90*/  FFMA.FTZ R5, R4, R5, 0.48089820146560668945 ;  /* 0x3ef6384a04057423 */ /* 0x000fe20000010005 */
[----:B------:R-:W-:Y:S01]  /*8fa0*/  F2FP.BF16.F32.PACK_AB R16, R16, R89 ;  /* 0x000000591010723e */ /* 0x000fe200000010ff */
[----:B------:R-:W-:-:S02]  /*8fb0*/  IMAD R50, R80, 0x4, R49 ;  /* 0x0000000450327824 */ /* 0x000fc400078e0231 */
[C---:B------:R-:W-:Y:S01]  /*8fc0*/  FFMA.FTZ R6, R9.reuse, R6, 0.48089820146560668945 ;  /* 0x3ef6384a09067423 */ /* 0x040fe20000010006 */
[----:B------:R-:W-:Y:S01]  /*8fd0*/  FFMA.FTZ R5, R4, R5, -0.72134751081466674805 ;  /* 0xbf38aa3b04057423 */ /* 0x000fe20000010005 */
[----:B------:R0:W-:Y:S01]  /*8fe0*/  STS.128 [R52+UR6+0x80], R12 ;  /* 0x0000800c34007988 */ /* 0x0001e20008000c06 */
[----:B------:R-:W-:Y:S02]  /*8ff0*/  IMAD R51, R80, 0x4, R50 ;  /* 0x0000000450337824 */ /* 0x000fe400078e0232 */
[C---:B------:R-:W-:Y:S01]  /*9000*/  FFMA.FTZ R6, R9.reuse, R6, -0.72134751081466674805 ;  /* 0xbf38aa3b09067423 */ /* 0x040fe20000010006 */
[----:B------:R-:W-:Y:S01]  /*9010*/  FMUL R5, R4, R5 ;  /* 0x0000000504057220 */ /* 0x000fe20000400000 */
[----:B------:R1:W-:Y:S01]  /*9020*/  STS.128 [R52+UR6], R20 ;  /* 0x0000001434007988 */ /* 0x0003e20008000c06 */
[----:B------:R-:W-:Y:S02]  /*9030*/  IMAD R53, R80, 0x4, R51 ;  /* 0x0000000450357824 */ /* 0x000fe400078e0233 */
[----:B------:R-:W-:Y:S01]  /*9040*/  FMUL R6, R9, R6 ;  /* 0x0000000609067220 */ /* 0x000fe20000400000 */
[----:B------:R-:W-:Y:S01]  /*9050*/  FMUL R5, R4, R5 ;  /* 0x0000000504057220 */ /* 0x000fe20000400000 */
[----:B------:R-:W-:Y:S01]  /*9060*/  F2FP.BF16.F32.PACK_AB R18, R18, R105 ;  /* 0x000000691212723e */ /* 0x000fe200000010ff */
[----:B------:R-:W-:-:S02]  /*9070*/  IMAD R55, R80, 0x4, R53 ;  /* 0x0000000450377824 */ /* 0x000fc400078e0235 */
[----:B------:R-:W-:Y:S01]  /*9080*/  FMUL R6, R9, R6 ;  /* 0x0000000609067220 */ /* 0x000fe20000400000 */
[----:B------:R-:W-:Y:S01]  /*9090*/  FFMA.FTZ R4, R4, 1.4426950216293334961, R5 ;  /* 0x3fb8aa3b04047823 */ /* 0x000fe20000010005 */
[----:B------:R-:W-:Y:S01]  /*90a0*/  F2FP.BF16.F32.PACK_AB R19, R19, R26 ;  /* 0x0000001a1313723e */ /* 0x000fe200000010ff */
[----:B------:R-:W-:Y:S01]  /*90b0*/  IMAD R57, R80, 0x4, R55 ;  /* 0x0000000450397824 */ /* 0x000fe200078e0237 */
[----:B------:R-:W-:Y:S01]  /*90c0*/  ISETP.GE.U32.AND P3, PT, R56, 0x7f800000, PT ;  /* 0x7f8000003800780c */ /* 0x000fe20003f66070 */
[----:B------:R-:W-:Y:S01]  /*90d0*/  FFMA.FTZ R9, R9, 1.4426950216293334961, R6 ;  /* 0x3fb8aa3b09097823 */ /* 0x000fe20000010006 */
[----:B0-----:R-:W0:Y:S01]  /*90e0*/  LDC.64 R12, c[0x0][0x228] ;  /* 0x00008a00ff0c7b82 */ /* 0x001e220000000a00 */
[----:B------:R-:W-:Y:S01]  /*90f0*/  FADD R6, R3, R4 ;  /* 0x0000000403067221 */ /* 0x000fe20000000000 */
[----:B------:R-:W-:Y:S01]  /*9100*/  @P1 IMAD.MOV.U32 R3, RZ, RZ, 0x7f800000 ;  /* 0x7f800000ff031424 */ /* 0x000fe200078e00ff */
[----:B------:R-:W-:Y:S01]  /*9110*/  LOP3.LUT R120, R120, 0x3f, R121, 0xf8, !PT ;  /* 0x0000003f78787812 */ /* 0x000fe200078ef879 */
[----:B------:R-:W-:Y:S01]  /*9120*/  STS.128 [R52+UR6+0x400], R16 ;  /* 0x0004001034007988 */ /* 0x000fe20008000c06 */
[----:B-1----:R-:W-:Y:S01]  /*9130*/  F2FP.BF16.F32.PACK_AB R20, R32, R39 ;  /* 0x000000272014723e */ /* 0x002fe200000010ff */
[----:B------:R-:W-:Y:S01]  /*9140*/  IMAD R59, R80, 0x4, R57 ;  /* 0x00000004503b7824 */ /* 0x000fe200078e0239 */
[----:B------:R-:W-:Y:S01]  /*9150*/  F2FP.BF16.F32.PACK_AB R21, R29, R30 ;  /* 0x0000001e1d15723e */ /* 0x000fe200000010ff */
[----:B------:R-:W-:Y:S01]  /*9160*/  @P1 FFMA.FTZ R6, R54, R3, +INF ;  /* 0x7f80000036061423 */ /* 0x000fe20000010003 */
[----:B------:R-:W-:Y:S01]  /*9170*/  F2FP.BF16.F32.PACK_AB R22, R25, R28 ;  /* 0x0000001c1916723e */ /* 0x000fe200000010ff */
[C---:B------:R-:W-:Y:S01]  /*9180*/  IMAD R61, R80.reuse, 0x4, R59 ;  /* 0x00000004503d7824 */ /* 0x040fe200078e023b */
[----:B------:R-:W-:Y:S01]  /*9190*/  F2FP.BF16.F32.PACK_AB R23, R11, R24 ;  /* 0x000000180b17723e */ /* 0x000fe200000010ff */
[----:B------:R-:W-:Y:S01]  /*91a0*/  @P3 IMAD.MOV.U32 R11, RZ, RZ, 0x7f800000 ;  /* 0x7f800000ff0b3424 */ /* 0x000fe200078e00ff */
[----:B------:R-:W-:Y:S01]  /*91b0*/  USHF.R.U32.HI UR8, URZ, 0x2, UR8 ;  /* 0x000000023f087899 */ /* 0x000fe20008011608 */
[----:B------:R-:W-:-:S02]  /*91c0*/  IMAD R63, R80, 0x4, R61 ;  /* 0x00000004503f7824 */ /* 0x000fc400078e023d */
[----:B------:R-:W-:Y:S01]  /*91d0*/  FADD R9, R10, R9 ;  /* 0x000000090a097221 */ /* 0x000fe20000000000 */
[----:B------:R1:W-:Y:S01]  /*91e0*/  STS.128 [R52+UR6+0x480], R20 ;  /* 0x0004801434007988 */ /* 0x0003e20008000c06 */
[----:B------:R-:W-:Y:S01]  /*91f0*/  ULDC.64 UR6, c[0x0][0x270] ;  /* 0x00009c0000067ab9 */ /* 0x000fe20000000a00 */
[----:B------:R-:W-:Y:S01]  /*9200*/  @P3 FFMA.FTZ R9, R56, R11, +INF ;  /* 0x7f80000038093423 */ /* 0x000fe2000001000b */
[----:B---3--:R-:W-:Y:S01]  /*9210*/  UIMAD UR6, UR10, UR6, URZ ;  /* 0x000000060a0672a4 */ /* 0x008fe2000f8e023f */
[----:B------:R-:W-:Y:S01]  /*9220*/  IMAD R3, R120, UR7, RZ ;  /* 0x0000000778037c24 */ /* 0x000fe2000f8e02ff */
[----:B------:R-:W-:Y:S01]  /*9230*/  LOP3.LUT R81, R2, UR8, RZ, 0x3c, !PT ;  /* 0x0000000802517c12 */ /* 0x000fe2000f8e3cff */
[C---:B------:R-:W-:Y:S01]  /*9240*/  IMAD R65, R80.reuse, 0x4, R63 ;  /* 0x0000000450417824 */ /* 0x040fe200078e023f */
[----:B------:R-:W-:Y:S01]  /*9250*/  USHF.L.U32 UR9, UR6, 0x1, URZ ;  /* 0x0000000106097899 */ /* 0x000fe2000800063f */
[C---:B------:R-:W-:Y:S01]  /*9260*/  IMAD.SHL.U32 R5, R3.reuse, 0x2, RZ ;  /* 0x0000000203057824 */ /* 0x040fe200078e00ff */
[----:B------:R-:W-:Y:S01]  /*9270*/  UIMAD.WIDE UR6, UR6, 0x2, URZ ;  /* 0x00000002060678a5 */ /* 0x000fe2000f8e023f */
[----:B------:R-:W-:Y:S01]  /*9280*/  IMAD.HI R4, R3, 0x2, RZ ;  /* 0x0000000203047827 */ /* 0x000fe200078e02ff */
[----:B------:R-:W-:Y:S01]  /*9290*/  LOP3.LUT R84, R81, 0x40, RZ, 0x3c, !PT ;  /* 0x0000004051547812 */ /* 0x000fe200078e3cff */
[----:B------:R-:W-:Y:S01]  /*92a0*/  BAR.SYNC.DEFER_BLOCKING 0x0 ;  /* 0x0000000000007b1d */ /* 0x000fe20000010000 */
[----:B0-----:R-:W-:Y:S01]  /*92b0*/  IADD3 R76, P3, P4, R5, UR9, R12 ;  /* 0x00000009054c7c10 */ /* 0x001fe2000fc7e00c */
[----:B------:R-:W-:Y:S01]  /*92c0*/  IMAD R67, R80, 0x4, R65 ;  /* 0x0000000450437824 */ /* 0x000fe200078e0241 */
[----:B------:R-:W-:-:S02]  /*92d0*/  FSETP.NEU.AND P2, PT, R54, RZ, PT ;  /* 0x000000ff3600720b */ /* 0x000fc40003f4d000 */
[----:B------:R-:W-:Y:S01]  /*92e0*/  IADD3.X R82, R4, UR7, R13, P3, P4 ;  /* 0x0000000704527c10 */ /* 0x000fe20009fe840d */
[----:B------:R-:W-:Y:S01]  /*92f0*/  IMAD R69, R80, 0x4, R67 ;  /* 0x0000000450457824 */ /* 0x000fe200078e0243 */
[-C--:B------:R-:W-:Y:S01]  /*9300*/  LEA R2, P5, R36, R76.reuse, 0x1 ;  /* 0x0000004c24027211 */ /* 0x080fe200078a08ff */
[----:B------:R-:W-:Y:S01]  /*9310*/  ULDC UR6, c[0x0][0x27c] ;  /* 0x00009f0000067ab9 */ /* 0x000fe20000000800 */
[-C--:B------:R-:W-:Y:S01]  /*9320*/  LEA R4, P6, R38, R76.reuse, 0x1 ;  /* 0x0000004c26047211 */ /* 0x080fe200078c08ff */
[----:B------:R-:W-:Y:S01]  /*9330*/  IMAD R71, R80, 0x4, R69 ;  /* 0x0000000450477824 */ /* 0x000fe200078e0245 */
[-C--:B------:R-:W-:Y:S01]  /*9340*/  LEA R10, P3, R40, R76.reuse, 0x1 ;  /* 0x0000004c280a7211 */ /* 0x080fe200078608ff */
[----:B------:R-:W-:Y:S01]  /*9350*/  UIMAD UR6, UR10, UR6, URZ ;  /* 0x000000060a0672a4 */ /* 0x000fe2000f8e023f */
[----:B-1----:R-:W-:Y:S01]  /*9360*/  LEA R20, P4, R42, R76, 0x1 ;  /* 0x0000004c2a147211 */ /* 0x002fe200078808ff */
[----:B------:R-:W-:Y:S01]  /*9370*/  IMAD R73, R80, 0x4, R71 ;  /* 0x0000000450497824 */ /* 0x000fe200078e0247 */
[----:B------:R-:W-:Y:S01]  /*9380*/  LEA.HI.X.SX32 R3, R36, R82, 0x1, P5 ;  /* 0x0000005224037211 */ /* 0x000fe200028f0eff */
[----:B------:R-:W-:Y:S01]  /*9390*/  USHF.L.U32 UR8, UR6, 0x2, URZ ;  /* 0x0000000206087899 */ /* 0x000fe2000800063f */
[----:B------:R-:W-:Y:S01]  /*93a0*/  LEA R22, P5, R44, R76, 0x1 ;  /* 0x0000004c2c167211 */ /* 0x000fe200078a08ff */
[----:B------:R-:W-:Y:S01]  /*93b0*/  IMAD R75, R80, 0x4, R73 ;  /* 0x00000004504b7824 */ /* 0x000fe200078e0249 */
[-C--:B------:R-:W-:Y:S01]  /*93c0*/  LEA.HI.X.SX32 R5, R38, R82.reuse, 0x1, P6 ;  /* 0x0000005226057211 */ /* 0x080fe200030f0eff */
[----:B------:R-:W-:Y:S01]  /*93d0*/  UIMAD.WIDE UR6, UR6, 0x4, URZ ;  /* 0x00000004060678a5 */ /* 0x000fe2000f8e023f */
[----:B------:R-:W-:Y:S01]  /*93e0*/  LEA.HI.X.SX32 R11, R40, R82, 0x1, P3 ;  /* 0x00000052280b7211 */ /* 0x000fe200018f0eff */
[----:B------:R-:W-:Y:S01]  /*93f0*/  IMAD R77, R80, 0x4, R75 ;  /* 0x00000004504d7824 */ /* 0x000fe200078e024b */
[-C--:B------:R-:W-:Y:S01]  /*9400*/  LEA R24, P6, R45, R76.reuse, 0x1 ;  /* 0x0000004c2d187211 */ /* 0x080fe200078c08ff */
[----:B------:R-:W0:Y:S01]  /*9410*/  LDS.128 R12, [R81+UR4] ;  /* 0x00000004510c7984 */ /* 0x000e220008000c00 */
[----:B------:R-:W-:Y:S01]  /*9420*/  LEA R26, P3, R46, R76, 0x1 ;  /* 0x0000004c2e1a7211 */ /* 0x000fe200078608ff */
[----:B------:R-:W-:Y:S01]  /*9430*/  IMAD R78, R80, 0x4, R77 ;  /* 0x00000004504e7824 */ /* 0x000fe200078e024d */
[----:B------:R-:W-:Y:S01]  /*9440*/  LEA.HI.X.SX32 R21, R42, R82, 0x1, P4 ;  /* 0x000000522a157211 */ /* 0x000fe200020f0eff */
[----:B------:R-:W1:Y:S01]  /*9450*/  LDS.128 R16, [R84+UR4] ;  /* 0x0000000454107984 */ /* 0x000e620008000c00 */
[----:B------:R-:W-:Y:S01]  /*9460*/  LEA R28, P4, R47, R76, 0x1 ;  /* 0x0000004c2f1c7211 */ /* 0x000fe200078808ff */
[----:B------:R-:W-:Y:S01]  /*9470*/  IMAD R79, R80, 0x4, R78 ;  /* 0x00000004504f7824 */ /* 0x000fe200078e024e */
[----:B------:R-:W-:Y:S01]  /*9480*/  LEA.HI.X.SX32 R23, R44, R82, 0x1, P5 ;  /* 0x000000522c177211 */ /* 0x000fe200028f0eff */
[----:B------:R-:W2:Y:S01]  /*9490*/  LDS.128 R84, [R84+UR4+0x800] ;  /* 0x0008000454547984 */ /* 0x000ea20008000c00 */
[----:B------:R-:W-:Y:S01]  /*94a0*/  LEA R30, P5, R35, R76, 0x1 ;  /* 0x0000004c231e7211 */ /* 0x000fe200078a08ff */
[----:B------:R-:W-:Y:S01]  /*94b0*/  IMAD R80, R80, 0x4, R79 ;  /* 0x0000000450507824 */ /* 0x000fe200078e024f */
[----:B------:R-:W-:-:S02]  /*94c0*/  LEA.HI.X.SX32 R25, R45, R82, 0x1, P6 ;  /* 0x000000522d197211 */ /* 0x000fc400030f0eff */
[----:B------:R-:W-:Y:S02]  /*94d0*/  LEA.HI.X.SX32 R27, R46, R82, 0x1, P3 ;  /* 0x000000522e1b7211 */ /* 0x000fe400018f0eff */
[-C--:B------:R-:W-:Y:S02]  /*94e0*/  LEA R32, P6, R37, R76.reuse, 0x1 ;  /* 0x0000004c25207211 */ /* 0x080fe400078c08ff */
[----:B------:R-:W-:Y:S02]  /*94f0*/  LEA R34, P3, R43, R76, 0x1 ;  /* 0x0000004c2b227211 */ /* 0x000fe400078608ff */
[----:B------:R-:W-:Y:S02]  /*9500*/  LEA.HI.X.SX32 R29, R47, R82, 0x1, P4 ;  /* 0x000000522f1d7211 */ /* 0x000fe400020f0eff */
[----:B------:R-:W-:Y:S02]  /*9510*/  LEA R36, P4, R48, R76, 0x1 ;  /* 0x0000004c30247211 */ /* 0x000fe400078808ff */
[----:B------:R-:W-:-:S02]  /*9520*/  LEA.HI.X.SX32 R31, R35, R82, 0x1, P5 ;  /* 0x00000052231f7211 */ /* 0x000fc400028f0eff */
[----:B------:R-:W-:Y:S02]  /*9530*/  LEA R38, P5, R41, R76, 0x1 ;  /* 0x0000004c29267211 */ /* 0x000fe400078a08ff */
[-C--:B------:R-:W-:Y:S02]  /*9540*/  LEA.HI.X.SX32 R33, R37, R82.reuse, 0x1, P6 ;  /* 0x0000005225217211 */ /* 0x080fe400030f0eff */
[----:B------:R-:W-:Y:S02]  /*9550*/  LEA.HI.X.SX32 R35, R43, R82, 0x1, P3 ;  /* 0x000000522b237211 */ /* 0x000fe400018f0eff */
[-C--:B------:R-:W-:Y:S02]  /*9560*/  LEA R40, P6, R49, R76.reuse, 0x1 ;  /* 0x0000004c31287211 */ /* 0x080fe400078c08ff */
[----:B------:R-:W-:Y:S02]  /*9570*/  LEA R42, P3, R50, R76, 0x1 ;  /* 0x0000004c322a7211 */ /* 0x000fe400078608ff */
[----:B------:R-:W-:-:S02]  /*9580*/  LEA.HI.X.SX32 R37, R48, R82, 0x1, P4 ;  /* 0x0000005230257211 */ /* 0x000fc400020f0eff */
[----:B------:R-:W-:Y:S02]  /*9590*/  LEA R44, P4, R51, R76, 0x1 ;  /* 0x0000004c332c7211 */ /* 0x000fe400078808ff */
[-C--:B------:R-:W-:Y:S01]  /*95a0*/  LEA.HI.X.SX32 R39, R41, R82.reuse, 0x1, P5 ;  /* 0x0000005229277211 */ /* 0x080fe200028f0eff */
[----:B0-----:R0:W-:Y:S01]  /*95b0*/  STG.E.U16 desc[UR60][R2.64], R12 ;  /* 0x0000000c02007986 */ /* 0x0011e2000c10153c */
[-C--:B------:R-:W-:Y:S02]  /*95c0*/  LEA.HI.X.SX32 R41, R49, R82.reuse, 0x1, P6 ;  /* 0x0000005231297211 */ /* 0x080fe400030f0eff */
[----:B------:R-:W-:Y:S01]  /*95d0*/  LEA.HI.X.SX32 R43, R50, R82, 0x1, P3 ;  /* 0x00000052322b7211 */ /* 0x000fe200018f0eff */
[----:B-1----:R1:W-:Y:S01]  /*95e0*/  STG.E.U16 desc[UR60][R4.64], R16 ;  /* 0x0000001004007986 */ /* 0x0023e2000c10153c */
[-C--:B------:R-:W-:Y:S02]  /*95f0*/  LEA R46, P5, R53, R76.reuse, 0x1 ;  /* 0x0000004c352e7211 */ /* 0x080fe400078a08ff */
[----:B------:R-:W-:-:S02]  /*9600*/  LEA R48, P6, R55, R76, 0x1 ;  /* 0x0000004c37307211 */ /* 0x000fc400078c08ff */
[----:B------:R-:W-:Y:S02]  /*9610*/  LEA R50, P3, R57, R76, 0x1 ;  /* 0x0000004c39327211 */ /* 0x000fe400078608ff */
[----:B------:R-:W-:Y:S02]  /*9620*/  LEA.HI.X.SX32 R45, R51, R82, 0x1, P4 ;  /* 0x00000052332d7211 */ /* 0x000fe400020f0eff */
[----:B------:R-:W-:Y:S02]  /*9630*/  LEA R52, P4, R59, R76, 0x1 ;  /* 0x0000004c3b347211 */ /* 0x000fe400078808ff */
[----:B------:R-:W-:Y:S02]  /*9640*/  FSETP.NEU.AND P1, PT, R56, RZ, PT ;  /* 0x000000ff3800720b */ /* 0x000fe40003f2d000 */
[-C--:B------:R-:W-:Y:S02]  /*9650*/  LEA.HI.X.SX32 R47, R53, R82.reuse, 0x1, P5 ;  /* 0x00000052352f7211 */ /* 0x080fe400028f0eff */
[----:B------:R-:W-:-:S02]  /*9660*/  LEA.HI.X.SX32 R49, R55, R82, 0x1, P6 ;  /* 0x0000005237317211 */ /* 0x000fc400030f0eff */
[----:B------:R-:W-:Y:S02]  /*9670*/  LEA.HI.X.SX32 R51, R57, R82, 0x1, P3 ;  /* 0x0000005239337211 */ /* 0x000fe400018f0eff */
[-C--:B------:R-:W-:Y:S02]  /*9680*/  LEA R54, P5, R61, R76.reuse, 0x1 ;  /* 0x0000004c3d367211 */ /* 0x080fe400078a08ff */
[-C--:B------:R-:W-:Y:S02]  /*9690*/  LEA R56, P6, R63, R76.reuse, 0x1 ;  /* 0x0000004c3f387211 */ /* 0x080fe400078c08ff */
[----:B------:R-:W-:Y:S02]  /*96a0*/  LEA R58, P3, R65, R76, 0x1 ;  /* 0x0000004c413a7211 */ /* 0x000fe400078608ff */
[----:B------:R-:W-:Y:S02]  /*96b0*/  LEA.HI.X.SX32 R53, R59, R82, 0x1, P4 ;  /* 0x000000523b357211 */ /* 0x000fe400020f0eff */
[----:B------:R-:W-:-:S02]  /*96c0*/  LEA R60, P4, R67, R76, 0x1 ;  /* 0x0000004c433c7211 */ /* 0x000fc400078808ff */
[-C--:B------:R-:W-:Y:S02]  /*96d0*/  LEA.HI.X.SX32 R55, R61, R82.reuse, 0x1, P5 ;  /* 0x000000523d377211 */ /* 0x080fe400028f0eff */
[-C--:B------:R-:W-:Y:S02]  /*96e0*/  LEA.HI.X.SX32 R57, R63, R82.reuse, 0x1, P6 ;  /* 0x000000523f397211 */ /* 0x080fe400030f0eff */
[----:B------:R-:W-:Y:S02]  /*96f0*/  LEA.HI.X.SX32 R59, R65, R82, 0x1, P3 ;  /* 0x00000052413b7211 */ /* 0x000fe400018f0eff */
[-C--:B------:R-:W-:Y:S02]  /*9700*/  LEA R62, P5, R69, R76.reuse, 0x1 ;  /* 0x0000004c453e7211 */ /* 0x080fe400078a08ff */
[-C--:B------:R-:W-:Y:S02]  /*9710*/  LEA R64, P6, R71, R76.reuse, 0x1 ;  /* 0x0000004c47407211 */ /* 0x080fe400078c08ff */
[----:B------:R-:W-:-:S02]  /*9720*/  LEA R66, P3, R73, R76, 0x1 ;  /* 0x0000004c49427211 */ /* 0x000fc400078608ff */
[----:B------:R-:W-:Y:S02]  /*9730*/  LEA.HI.X.SX32 R61, R67, R82, 0x1, P4 ;  /* 0x00000052433d7211 */ /* 0x000fe400020f0eff */
[----:B------:R-:W-:Y:S02]  /*9740*/  LEA R68, P4, R75, R76, 0x1 ;  /* 0x0000004c4b447211 */ /* 0x000fe400078808ff */
[-C--:B------:R-:W-:Y:S02]  /*9750*/  LEA.HI.X.SX32 R63, R69, R82.reuse, 0x1, P5 ;  /* 0x00000052453f7211 */ /* 0x080fe400028f0eff */
[-C--:B------:R-:W-:Y:S02]  /*9760*/  LEA.HI.X.SX32 R65, R71, R82.reuse, 0x1, P6 ;  /* 0x0000005247417211 */ /* 0x080fe400030f0eff */
[----:B------:R-:W-:Y:S02]  /*9770*/  LEA.HI.X.SX32 R67, R73, R82, 0x1, P3 ;  /* 0x0000005249437211 */ /* 0x000fe400018f0eff */
[----:B------:R-:W-:-:S02]  /*9780*/  LEA R70, P5, R77, R76, 0x1 ;  /* 0x0000004c4d467211 */ /* 0x000fc400078a08ff */
[-C--:B------:R-:W-:Y:S02]  /*9790*/  LEA R72, P6, R78, R76.reuse, 0x1 ;  /* 0x0000004c4e487211 */ /* 0x080fe400078c08ff */
[----:B------:R-:W-:Y:S02]  /*97a0*/  LEA R74, P3, R79, R76, 0x1 ;  /* 0x0000004c4f4a7211 */ /* 0x000fe400078608ff */
[----:B------:R-:W-:Y:S02]  /*97b0*/  LEA.HI.X.SX32 R69, R75, R82, 0x1, P4 ;  /* 0x000000524b457211 */ /* 0x000fe400020f0eff */
[----:B------:R-:W-:Y:S02]  /*97c0*/  LEA R76, P4, R80, R76, 0x1 ;  /* 0x0000004c504c7211 */ /* 0x000fe400078808ff */
[-C--:B------:R-:W-:Y:S02]  /*97d0*/  LEA.HI.X.SX32 R71, R77, R82.reuse, 0x1, P5 ;  /* 0x000000524d477211 */ /* 0x080fe400028f0eff */
[----:B------:R-:W-:-:S02]  /*97e0*/  LEA.HI.X.SX32 R73, R78, R82, 0x1, P6 ;  /* 0x000000524e497211 */ /* 0x000fc400030f0eff */
[-C--:B------:R-:W-:Y:S02]  /*97f0*/  LEA.HI.X.SX32 R75, R79, R82.reuse, 0x1, P3 ;  /* 0x000000524f4b7211 */ /* 0x080fe400018f0eff */
[----:B------:R-:W-:Y:S02]  /*9800*/  LEA.HI.X.SX32 R77, R80, R82, 0x1, P4 ;  /* 0x00000052504d7211 */ /* 0x000fe400020f0eff */
[----:B------:R-:W3:Y:S01]  /*9810*/  LDS.128 R80, [R81+UR4+0x800] ;  /* 0x0008000451507984 */ /* 0x000ee20008000c00 */
[----:B0-----:R-:W-:Y:S02]  /*9820*/  PRMT R3, R12, 0x7632, R3 ;  /* 0x000076320c037816 */ /* 0x001fe40000000003 */
[----:B------:R-:W-:Y:S02]  /*9830*/  PRMT R78, R16, 0x7632, R78 ;  /* 0x00007632104e7816 */ /* 0x000fe4000000004e */
[----:B-1----:R-:W-:Y:S01]  /*9840*/  PRMT R5, R13, 0x7632, R5 ;  /* 0x000076320d057816 */ /* 0x002fe20000000005 */
[----:B------:R0:W-:Y:S01]  /*9850*/  STG.E.U16 desc[UR60][R10.64], R3 ;  /* 0x000000030a007986 */ /* 0x0001e2000c10153c */
[----:B------:R-:W-:-:S02]  /*9860*/  PRMT R2, R14, 0x7632, R2 ;  /* 0x000076320e027816 */ /* 0x000fc40000000002 */
[----:B------:R-:W-:Y:S01]  /*9870*/  PRMT R4, R18, 0x7632, R4 ;  /* 0x0000763212047816 */ /* 0x000fe20000000004 */
[----:B------:R1:W-:Y:S04]  /*9880*/  STG.E.U16 desc[UR60][R20.64], R78 ;  /* 0x0000004e14007986 */ /* 0x0003e8000c10153c */
[----:B------:R4:W-:Y:S01]  /*9890*/  STG.E.U16 desc[UR60][R22.64], R13 ;  /* 0x0000000d16007986 */ /* 0x0009e2000c10153c */
[----:B0-----:R-:W-:-:S03]  /*98a0*/  PRMT R11, R17, 0x7632, R11 ;  /* 0x00007632110b7816 */ /* 0x001fc6000000000b */
[----:B------:R-:W-:Y:S01]  /*98b0*/  STG.E.U16 desc[UR60][R24.64], R17 ;  /* 0x0000001118007986 */ /* 0x000fe2000c10153c */
[----:B------:R-:W-:Y:S02]  /*98c0*/  FSEL R3, R6, -INF , P2 ;  /* 0xff80000006037808 */ /* 0x000fe40001000000 */
[----:B-1----:R-:W-:Y:S01]  /*98d0*/  PRMT R21, R15, 0x7632, R21 ;  /* 0x000076320f157816 */ /* 0x002fe20000000015 */
[----:B------:R2:W-:Y:S02]  /*98e0*/  STG.E.U16 desc[UR60][R26.64], R5 ;  /* 0x000000051a007986 */ /* 0x0005e4000c10153c */
[----:B------:R-:W-:Y:S01]  /*98f0*/  FFMA R6, R3, 0.69314718246459960938, R8 ;  /* 0x3f31721803067823 */ /* 0x000fe20000000008 */
[----:B----4-:R-:W-:Y:S01]  /*9900*/  PRMT R22, R19, 0x7632, R22 ;  /* 0x0000763213167816 */ /* 0x010fe20000000016 */
[----:B------:R0:W-:Y:S01]  /*9910*/  STG.E.U16 desc[UR60][R28.64], R11 ;  /* 0x0000000b1c007986 */ /* 0x0001e2000c10153c */
[----:B------:R-:W-:-:S03]  /*9920*/  IMAD.SHL.U32 R3, R120, 0x4, RZ ;  /* 0x0000000478037824 */ /* 0x000fc600078e00ff */
[----:B------:R1:W-:Y:S04]  /*9930*/  STG.E.U16 desc[UR60][R30.64], R14 ;  /* 0x0000000e1e007986 */ /* 0x0003e8000c10153c */
[----:B------:R4:W-:Y:S01]  /*9940*/  STG.E.U16 desc[UR60][R32.64], R18 ;  /* 0x0000001220007986 */ /* 0x0009e2000c10153c */
[----:B--2---:R-:W-:Y:S01]  /*9950*/  PRMT R26, R84, 0x7632, R26 ;  /* 0x00007632541a7816 */ /* 0x004fe2000000001a */
[----:B------:R-:W-:Y:S02]  /*9960*/  IMAD.SHL.U32 R5, R121, 0x2, RZ ;  /* 0x0000000279057824 */ /* 0x000fe400078e00ff */
[----:B------:R2:W-:Y:S01]  /*9970*/  STG.E.U16 desc[UR60][R34.64], R2 ;  /* 0x0000000222007986 */ /* 0x0005e2000c10153c */
[----:B---3--:R-:W-:Y:S01]  /*9980*/  PRMT R25, R80, 0x7632, R25 ;  /* 0x0000763250197816 */ /* 0x008fe20000000019 */
[----:B0-----:R-:W0:Y:S01]  /*9990*/  LDC.64 R10, c[0x0][0x230] ;  /* 0x00008c00ff0a7b82 */ /* 0x001e220000000a00 */
[----:B------:R-:W-:Y:S01]  /*99a0*/  PRMT R29, R81, 0x7632, R29 ;  /* 0x00007632511d7816 */ /* 0x000fe2000000001d */
[----:B------:R3:W-:Y:S01]  /*99b0*/  STG.E.U16 desc[UR60][R36.64], R4 ;  /* 0x0000000424007986 */ /* 0x0007e2000c10153c */
[----:B-1----:R-:W-:-:S02]  /*99c0*/  PRMT R30, R85, 0x7632, R30 ;  /* 0x00007632551e7816 */ /* 0x002fc4000000001e */
[----:B------:R-:W-:Y:S01]  /*99d0*/  LOP3.LUT R5, R5, 0xf8, RZ, 0xc0, !PT ;  /* 0x000000f805057812 */ /* 0x000fe200078ec0ff */
[----:B------:R1:W-:Y:S01]  /*99e0*/  STG.E.U16 desc[UR60][R38.64], R15 ;  /* 0x0000000f26007986 */ /* 0x0003e2000c10153c */
[----:B----4-:R-:W-:-:S03]  /*99f0*/  PRMT R33, R82, 0x7632, R33 ;  /* 0x0000763252217816 */ /* 0x010fc60000000021 */
[----:B------:R4:W-:Y:S01]  /*9a00*/  STG.E.U16 desc[UR60][R40.64], R19 ;  /* 0x0000001328007986 */ /* 0x0009e2000c10153c */
[----:B--2---:R-:W-:Y:S02]  /*9a10*/  PRMT R34, R86, 0x7632, R34 ;  /* 0x0000763256227816 */ /* 0x004fe40000000022 */
[----:B------:R-:W-:Y:S01]  /*9a20*/  FSEL R2, R9, -INF , P1 ;  /* 0xff80000009027808 */ /* 0x000fe20000800000 */
[----:B------:R4:W-:Y:S01]  /*9a30*/  STG.E.U16 desc[UR60][R42.64], R21 ;  /* 0x000000152a007986 */ /* 0x0009e2000c10153c */
[----:B---3--:R-:W-:Y:S01]  /*9a40*/  PRMT R37, R83, 0x7632, R37 ;  /* 0x0000763253257816 */ /* 0x008fe20000000025 */
[----:B------:R-:W-:Y:S02]  /*9a50*/  IMAD.HI R4, R120, 0x4, RZ ;  /* 0x0000000478047827 */ /* 0x000fe400078e02ff */
[----:B------:R4:W-:Y:S01]  /*9a60*/  STG.E.U16 desc[UR60][R44.64], R22 ;  /* 0x000000162c007986 */ /* 0x0009e2000c10153c */
[----:B-1----:R-:W-:Y:S01]  /*9a70*/  PRMT R38, R87, 0x7632, R38 ;  /* 0x0000763257267816 */ /* 0x002fe20000000026 */
[----:B------:R-:W-:-:S02]  /*9a80*/  FFMA R7, R2, 0.69314718246459960938, R7 ;  /* 0x3f31721802077823 */ /* 0x000fc40000000007 */
[----:B------:R4:W-:Y:S01]  /*9a90*/  STG.E.U16 desc[UR60][R46.64], R80 ;  /* 0x000000502e007986 */ /* 0x0009e2000c10153c */
[----:B0-----:R-:W-:-:S03]  /*9aa0*/  IADD3 R2, P1, P2, R3, UR8, R10 ;  /* 0x0000000803027c10 */ /* 0x001fc6000fa3e00a */
[----:B------:R4:W-:Y:S01]  /*9ab0*/  STG.E.U16 desc[UR60][R48.64], R84 ;  /* 0x0000005430007986 */ /* 0x0009e2000c10153c */
[----:B------:R-:W-:-:S03]  /*9ac0*/  IADD3.X R3, R4, UR7, R11, P1, P2 ;  /* 0x0000000704037c10 */ /* 0x000fc60008fe440b */
[----:B------:R4:W-:Y:S04]  /*9ad0*/  STG.E.U16 desc[UR60][R50.64], R25 ;  /* 0x0000001932007986 */ /* 0x0009e8000c10153c */
        /* <DEDUP_REMOVED lines=12> */
[----:B------:R4:W-:Y:S01]  /*9ba0*/  STG.E.U16 desc[UR60][R76.64], R38 ;  /* 0x000000264c007986 */ /* 0x0009e2000c10153c */
[----:B------:R-:W-:Y:S06]  /*9bb0*/  BAR.SYNC.DEFER_BLOCKING 0x0 ;  /* 0x0000000000007b1d */ /* 0x000fec0000010000 */
[----:B------:R4:W-:Y:S02]  /*9bc0*/  STS.64 [R5+UR4], R6 ;  /* 0x0000000605007988 */ /* 0x0009e40008000a04 */
[----:B------:R-:W-:Y:S06]  /*9bd0*/  BAR.SYNC.DEFER_BLOCKING 0x0 ;  /* 0x0000000000007b1d */ /* 0x000fec0000010000 */
[----:B------:R-:W-:Y:S05]  /*9be0*/  @P0 EXIT ;  /* 0x000000000000094d */ /* 0x000fea0003800000 */
[----:B----4-:R-:W0:Y:S04]  /*9bf0*/  LDS R5, [R0] ;  /* 0x0000000000057984 */ /* 0x010e280000000800 */
[----:B0-----:R-:W-:Y:S01]  /*9c00*/  STG.E desc[UR60][R2.64], R5 ;  /* 0x0000000502007986 */ /* 0x001fe2000c10193c */
[----:B------:R-:W-:Y:S05]  /*9c10*/  EXIT ;  /* 0x000000000000794d */ /* 0x000fea0003800000 */
.L_x_2:
[----:B------:R-:W-:-:S00]  /*9c20*/  BRA `(.L_x_2) ;  /* 0xfffffffc00fc7947 */ /* 0x000fc0000383ffff */
[----:B------:R-:W-:-:S00]  /*9c30*/  NOP ;  /* 0x0000000000007918 */ /* 0x000fc00000000000 */
        /* <DEDUP_REMOVED lines=12> */
.L_x_3:


//--------------------- .nv.global.init           --------------------------
	.section	.nv.global.init,"aw",@progbits
.nv.global.init:
	.type		_$_str,@object
	.size		_$_str,(.L_0 - _$_str)
_$_str:
        /*0000*/ 	.byte	0x5f, 0x5f, 0x43, 0x55, 0x44, 0x41, 0x5f, 0x46, 0x54, 0x5a, 0x00
.L_0:


//--------------------- .nv.shared.attn_fwd       --------------------------
	.section	.nv.shared.attn_fwd,"aw",@nobits
	.sectionflags	@""
	.align	16
	.zero		1024


//--------------------- .nv.shared.reserved.0     --------------------------
	.section	.nv.shared.reserved.0,"aw",@nobits
	.weak		__nv_reservedSMEM_offset_0_alias
	.size		__nv_reservedSMEM_offset_0_alias, 0, 0
	.other		__nv_reservedSMEM_offset_0_alias,@"STO_CUDA_RESERVED_SHARED STV_DEFAULT"
__nv_reservedSMEM_offset_0_alias:
	.zero		0


//--------------------- .nv.constant0.attn_fwd    --------------------------
	.section	.nv.constant0.attn_fwd,"a",@progbits
	.sectionflags	@""
	.align	4
.nv.constant0.attn_fwd:
	.zero		664


//--------------------- SYMBOLS --------------------------

	.type		.nv.reservedSmem.offset0,@object
	.size		.nv.reservedSmem.offset0,0x4
